	.target	sm_100a

	.elftype	@"ET_EXEC"


//--------------------- .note.nv.tkinfo           --------------------------
	.section	.note.nv.tkinfo,"",@"SHT_NOTE"
	.sectionflags	@"SHF_NOTE_NV_TKINFO"
	.tkinfo
        /*0018*/ 	.word	0x00000002
        /*0030*/ 	.string	""
        /*0030*/ 	.string	"ptxas"
        /*0030*/ 	.string	"Cuda compilation tools, release 13.0, V13.0.88"
        /*0030*/ 	.string	"Build cuda_13.0.r13.0/compiler.36424714_0"
        /*0030*/ 	.string	"-arch sm_100a -m 64 "



//--------------------- .note.nv.cuinfo           --------------------------
	.section	.note.nv.cuinfo,"",@"SHT_NOTE"
	.sectionflags	@"SHF_NOTE_NV_CUINFO"
        /*0018*/ 	.short	0x0002
        /*001a*/ 	.short	0x0064
        /*001c*/ 	.short	0x0082
	.zero		2


//--------------------- .nv.info                  --------------------------
	.section	.nv.info,"",@"SHT_CUDA_INFO"
	.align	4


	//----- nvinfo : EIATTR_REGCOUNT
	.align		4
        /*0000*/ 	.byte	0x04, 0x2f
        /*0002*/ 	.short	(.L_19 - .L_18)
	.align		4
.L_18:
        /*0004*/ 	.word	index@(_ZN7cutlass13device_kernelINS_4gemm6kernel13GemmUniversalIN4cute5tupleIJiiiiEEENS1_10collective13CollectiveMmaINS1_35MainloopSm100TmaUmmaWarpSpecializedILi5ELi2ELi4ENS5_IJNS4_1CILi2EEENSA_ILi1EEESC_EEEEENS5_IJNSA_ILi256EEENSA_ILi64EEENSA_ILi128EEEEEENS_12float_e4m3_tENS5_IJlSC_lEEESJ_SK_NS4_8TiledMMAINS4_8MMA_AtomIJNS4_10MMA_TraitsINS4_25SM100_MMA_F8F6F4_2x1SM_SSEJSJ_SJ_fSF_SG_NS4_17integral_constantINS4_4UMMA5MajorELSR_0EEESS_NSP_INSQ_7ScaleInELST_0EEESU_EEEEEENS4_6LayoutINS5_IJSC_SC_SC_EEENS5_IJNSA_ILi0EEESZ_SZ_EEEEENS5_IJNS4_10UnderscoreES12_S12_EEEEENS4_18SM100_TMA_2SM_LOADENS4_14ComposedLayoutINS4_7SwizzleILi3ELi4ELi3EEENS4_18smem_ptr_flag_bitsILi8EEENSX_INS5_IJNSA_ILi8EEESH_EEENS5_IJSH_SC_EEEEEEEvNS4_8identityES15_S1F_vS1G_EENS_8epilogue10collective18CollectiveEpilogueINS1I_23Sm100TmaWarpSpecializedILi1ELi1ELi64ELb0ELb0EEEJNS5_IJSH_SG_SH_EEENS5_IJNSX_ISH_SC_EENSX_ISG_SC_EEEEESJ_SK_SJ_SK_NS1I_6fusion15FusionCallbacksIS1M_NS1R_17LinearCombinationISJ_fSJ_fLNS_15FloatRoundStyleE2EEES1N_S1Q_JEEENS4_5SM1004TMEM4LOAD26SM100_TMEM_LOAD_32dp32b64xENS4_13SM90_TMA_LOADENS16_INS17_ILi2ELi4ELi3EEES1A_NSX_INS5_IJS1B_SG_EEENS5_IJSG_SC_EEEEEEENS4_39AutoVectorizingCopyWithAssumedAlignmentILi128EEENS4_14SM90_TMA_STOREES26_S28_S28_EEEvvEEEEvNT_6ParamsE)
        /*0008*/ 	.word	0x000000c2


	//----- nvinfo : EIATTR_FRAME_SIZE
	.align		4
.L_19:
        /*000c*/ 	.byte	0x04, 0x11
        /*000e*/ 	.short	(.L_21 - .L_20)
	.align		4
.L_20:
        /*0010*/ 	.word	index@($__internal_2_$__cuda_sm10x_tcgen05_guardrail_trap_unallocated_columns_being_dealloced)
        /*0014*/ 	.word	0x00000000


	//----- nvinfo : EIATTR_FRAME_SIZE
	.align		4
.L_21:
        /*0018*/ 	.byte	0x04, 0x11
        /*001a*/ 	.short	(.L_23 - .L_22)
	.align		4
.L_22:
        /*001c*/ 	.word	index@($__internal_1_$__cuda_sm10x_tcgen05_guardrail_trap_phase_invalid_during_alloc)
        /*0020*/ 	.word	0x00000000


	//----- nvinfo : EIATTR_FRAME_SIZE
	.align		4
.L_23:
        /*0024*/ 	.byte	0x04, 0x11
        /*0026*/ 	.short	(.L_25 - .L_24)
	.align		4
.L_24:
        /*0028*/ 	.word	index@($__internal_0_$__cuda_sm10x_tcgen05_guardrail_trap_col_being_dealloced_not_returned_by_alloc)
        /*002c*/ 	.word	0x00000000


	//----- nvinfo : EIATTR_FRAME_SIZE
	.align		4
.L_25:
        /*0030*/ 	.byte	0x04, 0x11
        /*0032*/ 	.short	(.L_27 - .L_26)
	.align		4
.L_26:
        /*0034*/ 	.word	index@(_ZN7cutlass13device_kernelINS_4gemm6kernel13GemmUniversalIN4cute5tupleIJiiiiEEENS1_10collective13CollectiveMmaINS1_35MainloopSm100TmaUmmaWarpSpecializedILi5ELi2ELi4ENS5_IJNS4_1CILi2EEENSA_ILi1EEESC_EEEEENS5_IJNSA_ILi256EEENSA_ILi64EEENSA_ILi128EEEEEENS_12float_e4m3_tENS5_IJlSC_lEEESJ_SK_NS4_8TiledMMAINS4_8MMA_AtomIJNS4_10MMA_TraitsINS4_25SM100_MMA_F8F6F4_2x1SM_SSEJSJ_SJ_fSF_SG_NS4_17integral_constantINS4_4UMMA5MajorELSR_0EEESS_NSP_INSQ_7ScaleInELST_0EEESU_EEEEEENS4_6LayoutINS5_IJSC_SC_SC_EEENS5_IJNSA_ILi0EEESZ_SZ_EEEEENS5_IJNS4_10UnderscoreES12_S12_EEEEENS4_18SM100_TMA_2SM_LOADENS4_14ComposedLayoutINS4_7SwizzleILi3ELi4ELi3EEENS4_18smem_ptr_flag_bitsILi8EEENSX_INS5_IJNSA_ILi8EEESH_EEENS5_IJSH_SC_EEEEEEEvNS4_8identityES15_S1F_vS1G_EENS_8epilogue10collective18CollectiveEpilogueINS1I_23Sm100TmaWarpSpecializedILi1ELi1ELi64ELb0ELb0EEEJNS5_IJSH_SG_SH_EEENS5_IJNSX_ISH_SC_EENSX_ISG_SC_EEEEESJ_SK_SJ_SK_NS1I_6fusion15FusionCallbacksIS1M_NS1R_17LinearCombinationISJ_fSJ_fLNS_15FloatRoundStyleE2EEES1N_S1Q_JEEENS4_5SM1004TMEM4LOAD26SM100_TMEM_LOAD_32dp32b64xENS4_13SM90_TMA_LOADENS16_INS17_ILi2ELi4ELi3EEES1A_NSX_INS5_IJS1B_SG_EEENS5_IJSG_SC_EEEEEEENS4_39AutoVectorizingCopyWithAssumedAlignmentILi128EEENS4_14SM90_TMA_STOREES26_S28_S28_EEEvvEEEEvNT_6ParamsE)
        /*0038*/ 	.word	0x00000000


	//----- nvinfo : EIATTR_MIN_STACK_SIZE
	.align		4
.L_27:
        /*003c*/ 	.byte	0x04, 0x12
        /*003e*/ 	.short	(.L_29 - .L_28)
	.align		4
.L_28:
        /*0040*/ 	.word	index@(_ZN7cutlass13device_kernelINS_4gemm6kernel13GemmUniversalIN4cute5tupleIJiiiiEEENS1_10collective13CollectiveMmaINS1_35MainloopSm100TmaUmmaWarpSpecializedILi5ELi2ELi4ENS5_IJNS4_1CILi2EEENSA_ILi1EEESC_EEEEENS5_IJNSA_ILi256EEENSA_ILi64EEENSA_ILi128EEEEEENS_12float_e4m3_tENS5_IJlSC_lEEESJ_SK_NS4_8TiledMMAINS4_8MMA_AtomIJNS4_10MMA_TraitsINS4_25SM100_MMA_F8F6F4_2x1SM_SSEJSJ_SJ_fSF_SG_NS4_17integral_constantINS4_4UMMA5MajorELSR_0EEESS_NSP_INSQ_7ScaleInELST_0EEESU_EEEEEENS4_6LayoutINS5_IJSC_SC_SC_EEENS5_IJNSA_ILi0EEESZ_SZ_EEEEENS5_IJNS4_10UnderscoreES12_S12_EEEEENS4_18SM100_TMA_2SM_LOADENS4_14ComposedLayoutINS4_7SwizzleILi3ELi4ELi3EEENS4_18smem_ptr_flag_bitsILi8EEENSX_INS5_IJNSA_ILi8EEESH_EEENS5_IJSH_SC_EEEEEEEvNS4_8identityES15_S1F_vS1G_EENS_8epilogue10collective18CollectiveEpilogueINS1I_23Sm100TmaWarpSpecializedILi1ELi1ELi64ELb0ELb0EEEJNS5_IJSH_SG_SH_EEENS5_IJNSX_ISH_SC_EENSX_ISG_SC_EEEEESJ_SK_SJ_SK_NS1I_6fusion15FusionCallbacksIS1M_NS1R_17LinearCombinationISJ_fSJ_fLNS_15FloatRoundStyleE2EEES1N_S1Q_JEEENS4_5SM1004TMEM4LOAD26SM100_TMEM_LOAD_32dp32b64xENS4_13SM90_TMA_LOADENS16_INS17_ILi2ELi4ELi3EEES1A_NSX_INS5_IJS1B_SG_EEENS5_IJSG_SC_EEEEEEENS4_39AutoVectorizingCopyWithAssumedAlignmentILi128EEENS4_14SM90_TMA_STOREES26_S28_S28_EEEvvEEEEvNT_6ParamsE)
        /*0044*/ 	.word	0x00000000
.L_29:


//--------------------- .nv.compat                --------------------------
	.section	.nv.compat,"",@"SHT_CUDA_COMPAT_INFO"
	.align	4
        /*0000*/ 	.byte	0x02, 0x09, 0x01, 0x00, 0x02, 0x02, 0x02, 0x00, 0x02, 0x05, 0x05, 0x00, 0x03, 0x07, 0x01, 0x01
        /*0010*/ 	.byte	0x02, 0x03, 0x01, 0x00, 0x02, 0x06, 0x01, 0x00, 0x04, 0x0b, 0x08, 0x00, 0x09, 0x00, 0x00, 0x00
        /*0020*/ 	.byte	0x00, 0x00, 0x00, 0x00


//--------------------- .nv.info._ZN7cutlass13device_kernelINS_4gemm6kernel13GemmUniversalIN4cute5tupleIJiiiiEEENS1_10collective13CollectiveMmaINS1_35MainloopSm100TmaUmmaWarpSpecializedILi5ELi2ELi4ENS5_IJNS4_1CILi2EEENSA_ILi1EEESC_EEEEENS5_IJNSA_ILi256EEENSA_ILi64EEENSA_ILi128EEEEEENS_12float_e4m3_tENS5_IJlSC_lEEESJ_SK_NS4_8TiledMMAINS4_8MMA_AtomIJNS4_10MMA_TraitsINS4_25SM100_MMA_F8F6F4_2x1SM_SSEJSJ_SJ_fSF_SG_NS4_17integral_constantINS4_4UMMA5MajorELSR_0EEESS_NSP_INSQ_7ScaleInELST_0EEESU_EEEEEENS4_6LayoutINS5_IJSC_SC_SC_EEENS5_IJNSA_ILi0EEESZ_SZ_EEEEENS5_IJNS4_10UnderscoreES12_S12_EEEEENS4_18SM100_TMA_2SM_LOADENS4_14ComposedLayoutINS4_7SwizzleILi3ELi4ELi3EEENS4_18smem_ptr_flag_bitsILi8EEENSX_INS5_IJNSA_ILi8EEESH_EEENS5_IJSH_SC_EEEEEEEvNS4_8identityES15_S1F_vS1G_EENS_8epilogue10collective18CollectiveEpilogueINS1I_23Sm100TmaWarpSpecializedILi1ELi1ELi64ELb0ELb0EEEJNS5_IJSH_SG_SH_EEENS5_IJNSX_ISH_SC_EENSX_ISG_SC_EEEEESJ_SK_SJ_SK_NS1I_6fusion15FusionCallbacksIS1M_NS1R_17LinearCombinationISJ_fSJ_fLNS_15FloatRoundStyleE2EEES1N_S1Q_JEEENS4_5SM1004TMEM4LOAD26SM100_TMEM_LOAD_32dp32b64xENS4_13SM90_TMA_LOADENS16_INS17_ILi2ELi4ELi3EEES1A_NSX_INS5_IJS1B_SG_EEENS5_IJSG_SC_EEEEEEENS4_39AutoVectorizingCopyWithAssumedAlignmentILi128EEENS4_14SM90_TMA_STOREES26_S28_S28_EEEvvEEEEvNT_6ParamsE --------------------------
	.section	.nv.info._ZN7cutlass13device_kernelINS_4gemm6kernel13GemmUniversalIN4cute5tupleIJiiiiEEENS1_10collective13CollectiveMmaINS1_35MainloopSm100TmaUmmaWarpSpecializedILi5ELi2ELi4ENS5_IJNS4_1CILi2EEENSA_ILi1EEESC_EEEEENS5_IJNSA_ILi256EEENSA_ILi64EEENSA_ILi128EEEEEENS_12float_e4m3_tENS5_IJlSC_lEEESJ_SK_NS4_8TiledMMAINS4_8MMA_AtomIJNS4_10MMA_TraitsINS4_25SM100_MMA_F8F6F4_2x1SM_SSEJSJ_SJ_fSF_SG_NS4_17integral_constantINS4_4UMMA5MajorELSR_0EEESS_NSP_INSQ_7ScaleInELST_0EEESU_EEEEEENS4_6LayoutINS5_IJSC_SC_SC_EEENS5_IJNSA_ILi0EEESZ_SZ_EEEEENS5_IJNS4_10UnderscoreES12_S12_EEEEENS4_18SM100_TMA_2SM_LOADENS4_14ComposedLayoutINS4_7SwizzleILi3ELi4ELi3EEENS4_18smem_ptr_flag_bitsILi8EEENSX_INS5_IJNSA_ILi8EEESH_EEENS5_IJSH_SC_EEEEEEEvNS4_8identityES15_S1F_vS1G_EENS_8epilogue10collective18CollectiveEpilogueINS1I_23Sm100TmaWarpSpecializedILi1ELi1ELi64ELb0ELb0EEEJNS5_IJSH_SG_SH_EEENS5_IJNSX_ISH_SC_EENSX_ISG_SC_EEEEESJ_SK_SJ_SK_NS1I_6fusion15FusionCallbacksIS1M_NS1R_17LinearCombinationISJ_fSJ_fLNS_15FloatRoundStyleE2EEES1N_S1Q_JEEENS4_5SM1004TMEM4LOAD26SM100_TMEM_LOAD_32dp32b64xENS4_13SM90_TMA_LOADENS16_INS17_ILi2ELi4ELi3EEES1A_NSX_INS5_IJS1B_SG_EEENS5_IJSG_SC_EEEEEEENS4_39AutoVectorizingCopyWithAssumedAlignmentILi128EEENS4_14SM90_TMA_STOREES26_S28_S28_EEEvvEEEEvNT_6ParamsE,"",@"SHT_CUDA_INFO"
	.sectionflags	@""
	.align	4


	//----- nvinfo : EIATTR_CUDA_API_VERSION
	.align		4
        /*0000*/ 	.byte	0x04, 0x37
        /*0002*/ 	.short	(.L_31 - .L_30)
.L_30:
        /*0004*/ 	.word	0x00000082


	//----- nvinfo : EIATTR_KPARAM_INFO
	.align		4
.L_31:
        /*0008*/ 	.byte	0x04, 0x17
        /*000a*/ 	.short	(.L_33 - .L_32)
.L_32:
        /*000c*/ 	.word	0x00000000
        /*0010*/ 	.short	0x0000
        /*0012*/ 	.short	0x0000
        /*0014*/ 	.byte	0x00, 0xf0, 0x01, 0x20


	//----- nvinfo : EIATTR_AT_ENTRY_FRAGMENTS
	.align		4
.L_33:
        /*0018*/ 	.byte	0x04, 0x4f
        /*001a*/ 	.short	(.L_35 - .L_34)


	//   ....[0]....
.L_34:
        /*001c*/ 	.word	0x00000007


	//----- nvinfo : EIATTR_RESERVED_SMEM_USED
	.align		4
.L_35:
        /*0020*/ 	.byte	0x01, 0x41
	.zero		2


	//----- nvinfo : EIATTR_SPARSE_MMA_MASK
	.align		4
        /*0024*/ 	.byte	0x03, 0x50
        /*0026*/ 	.short	0x0000


	//----- nvinfo : EIATTR_TCGEN05_2CTA_USED
	.align		4
        /*0028*/ 	.byte	0x01, 0x52
	.zero		2


	//----- nvinfo : EIATTR_MAXREG_COUNT
	.align		4
        /*002c*/ 	.byte	0x03, 0x1b
        /*002e*/ 	.short	0x00ff


	//----- nvinfo : EIATTR_NUM_BARRIERS
	.align		4
        /*0030*/ 	.byte	0x02, 0x4c
        /*0032*/ 	.byte	0x07
	.zero		1


	//----- nvinfo : EIATTR_EXTERNS
	.align		4
        /*0034*/ 	.byte	0x04, 0x0f
        /*0036*/ 	.short	(.L_37 - .L_36)


	//   ....[0]....
	.align		4
.L_36:
        /*0038*/ 	.word	index@(__assertfail)


	//----- nvinfo : EIATTR_MERCURY_ISA_VERSION
	.align		4
.L_37:
        /*003c*/ 	.byte	0x03, 0x5f
        /*003e*/ 	.short	0x0101


	//----- nvinfo : EIATTR_INT_WARP_WIDE_INSTR_OFFSETS
	.align		4
        /*0040*/ 	.byte	0x04, 0x31
        /*0042*/ 	.short	(.L_39 - .L_38)


	//   ....[0]....
.L_38:
        /*0044*/ 	.word	0x00000cd0


	//   ....[1]....
        /*0048*/ 	.word	0x00000d70


	//   ....[2]....
        /*004c*/ 	.word	0x000020d0


	//   ....[3]....
        /*0050*/ 	.word	0x00004040


	//   ....[4]....
        /*0054*/ 	.word	0x00004060


	//   ....[5]....
        /*0058*/ 	.word	0x00004090


	//   ....[6]....
        /*005c*/ 	.word	0x00004aa0


	//   ....[7]....
        /*0060*/ 	.word	0x00004bc0


	//----- nvinfo : EIATTR_COOP_GROUP_MASK_REGIDS
	.align		4
.L_39:
        /*0064*/ 	.byte	0x04, 0x29
        /*0066*/ 	.short	(.L_41 - .L_40)


	//   ....[0]....
.L_40:
        /*0068*/ 	.word	0xffffffff


	//   ....[1]....
        /*006c*/ 	.word	0xffffffff


	//   ....[2]....
        /*0070*/ 	.word	0xffffffff


	//   ....[3]....
        /*0074*/ 	.word	0xffffffff


	//   ....[4]....
        /*0078*/ 	.word	0xffffffff


	//   ....[5]....
        /*007c*/ 	.word	0xffffffff


	//   ....[6]....
        /*0080*/ 	.word	0xffffffff


	//   ....[7]....
        /*0084*/ 	.word	0xffffffff


	//   ....[8]....
        /*0088*/ 	.word	0xffffffff


	//   ....[9]....
        /*008c*/ 	.word	0xffffffff


	//   ....[10]....
        /*0090*/ 	.word	0xffffffff


	//   ....[11]....
        /*0094*/ 	.word	0xffffffff


	//   ....[12]....
        /*0098*/ 	.word	0xffffffff


	//   ....[13]....
        /*009c*/ 	.word	0xffffffff


	//----- nvinfo : EIATTR_COOP_GROUP_INSTR_OFFSETS
	.align		4
.L_41:
        /*00a0*/ 	.byte	0x04, 0x28
        /*00a2*/ 	.short	(.L_43 - .L_42)


	//   ....[0]....
.L_42:
        /*00a4*/ 	.word	0x000000c0


	//   ....[1]....
        /*00a8*/ 	.word	0x00000500


	//   ....[2]....
        /*00ac*/ 	.word	0x000006a0


	//   ....[3]....
        /*00b0*/ 	.word	0x000007d0


	//   ....[4]....
        /*00b4*/ 	.word	0x000008c0


	//   ....[5]....
        /*00b8*/ 	.word	0x00000a20


	//   ....[6]....
        /*00bc*/ 	.word	0x00000bb0


	//   ....[7]....
        /*00c0*/ 	.word	0x00000df0


	//   ....[8]....
        /*00c4*/ 	.word	0x00001fb0


	//   ....[9]....
        /*00c8*/ 	.word	0x00002e20


	//   ....[10]....
        /*00cc*/ 	.word	0x000032f0


	//   ....[11]....
        /*00d0*/ 	.word	0x00003320


	//   ....[12]....
        /*00d4*/ 	.word	0x00003f40


	//   ....[13]....
        /*00d8*/ 	.word	0x00004150


	//----- nvinfo : EIATTR_VRC_CTA_INIT_COUNT
	.align		4
.L_43:
        /*00dc*/ 	.byte	0x02, 0x4a
        /*00de*/ 	.byte	0x80
	.zero		1


	//----- nvinfo : EIATTR_SYSCALL_OFFSETS
	.align		4
        /*00e0*/ 	.byte	0x04, 0x46
        /*00e2*/ 	.short	(.L_45 - .L_44)


	//   ....[0]....
.L_44:
        /*00e4*/ 	.word	0x00005580


	//   ....[1]....
        /*00e8*/ 	.word	0x000056c0


	//   ....[2]....
        /*00ec*/ 	.word	0x00005e60


	//----- nvinfo : EIATTR_MBARRIER_INSTR_OFFSETS
	.align		4
.L_45:
        /*00f0*/ 	.byte	0x04, 0x39
        /*00f2*/ 	.short	(.L_47 - .L_46)


	//   ....[0]....
.L_46:
        /*00f4*/ 	.word	0x000005f0
        /*00f8*/ 	.word	0x000000ff
        /*00fc*/ 	.word	0x00000000
        /*0100*/ 	.short	0x0100
        /*0102*/ 	.byte	0x08
	.zero		1


	//   ....[1]....
        /*0104*/ 	.word	0x00000600
        /*0108*/ 	.word	0x000000ff
        /*010c*/ 	.word	0x00000028
        /*0110*/ 	.short	0x0100
        /*0112*/ 	.byte	0x08
	.zero		1


	//   ....[2]....
        /*0114*/ 	.word	0x00000610
        /*0118*/ 	.word	0x000000ff
        /*011c*/ 	.word	0x00000008
        /*0120*/ 	.short	0x0100
        /*0122*/ 	.byte	0x08
	.zero		1


	//   ....[3]....
        /*0124*/ 	.word	0x00000620
        /*0128*/ 	.word	0x000000ff
        /*012c*/ 	.word	0x00000030
        /*0130*/ 	.short	0x0100
        /*0132*/ 	.byte	0x08
	.zero		1


	//   ....[4]....
        /*0134*/ 	.word	0x00000630
        /*0138*/ 	.word	0x000000ff
        /*013c*/ 	.word	0x00000010
        /*0140*/ 	.short	0x0100
        /*0142*/ 	.byte	0x08
	.zero		1


	//   ....[5]....
        /*0144*/ 	.word	0x00000640
        /*0148*/ 	.word	0x000000ff
        /*014c*/ 	.word	0x00000038
        /*0150*/ 	.short	0x0100
        /*0152*/ 	.byte	0x08
	.zero		1


	//   ....[6]....
        /*0154*/ 	.word	0x00000650
        /*0158*/ 	.word	0x000000ff
        /*015c*/ 	.word	0x00000018
        /*0160*/ 	.short	0x0100
        /*0162*/ 	.byte	0x08
	.zero		1


	//   ....[7]....
        /*0164*/ 	.word	0x00000660
        /*0168*/ 	.word	0x000000ff
        /*016c*/ 	.word	0x00000040
        /*0170*/ 	.short	0x0100
        /*0172*/ 	.byte	0x08
	.zero		1


	//   ....[8]....
        /*0174*/ 	.word	0x00000670
        /*0178*/ 	.word	0x000000ff
        /*017c*/ 	.word	0x00000020
        /*0180*/ 	.short	0x0100
        /*0182*/ 	.byte	0x08
	.zero		1


	//   ....[9]....
        /*0184*/ 	.word	0x00000680
        /*0188*/ 	.word	0x000000ff
        /*018c*/ 	.word	0x00000048
        /*0190*/ 	.short	0x0100
        /*0192*/ 	.byte	0x08
	.zero		1


	//   ....[10]....
        /*0194*/ 	.word	0x000007a0
        /*0198*/ 	.word	0x000000ff
        /*019c*/ 	.word	0x00000050
        /*01a0*/ 	.short	0x0100
        /*01a2*/ 	.byte	0x09
	.zero		1


	//   ....[11]....
        /*01a4*/ 	.word	0x000007b0
        /*01a8*/ 	.word	0x000000ff
        /*01ac*/ 	.word	0x00000058
        /*01b0*/ 	.short	0x0100
        /*01b2*/ 	.byte	0x09
	.zero		1


	//   ....[12]....
        /*01b4*/ 	.word	0x00000890
        /*01b8*/ 	.word	0x000000ff
        /*01bc*/ 	.word	0x00000060
        /*01c0*/ 	.short	0x0100
        /*01c2*/ 	.byte	0x08
	.zero		1


	//   ....[13]....
        /*01c4*/ 	.word	0x000008a0
        /*01c8*/ 	.word	0x000000ff
        /*01cc*/ 	.word	0x00000068
        /*01d0*/ 	.short	0x0100
        /*01d2*/ 	.byte	0x08
	.zero		1


	//   ....[14]....
        /*01d4*/ 	.word	0x000009d0
        /*01d8*/ 	.word	0x000000ff
        /*01dc*/ 	.word	0x00000070
        /*01e0*/ 	.short	0x0100
        /*01e2*/ 	.byte	0x08
	.zero		1


	//   ....[15]....
        /*01e4*/ 	.word	0x000009e0
        /*01e8*/ 	.word	0x000000ff
        /*01ec*/ 	.word	0x00000080
        /*01f0*/ 	.short	0x0100
        /*01f2*/ 	.byte	0x08
	.zero		1


	//   ....[16]....
        /*01f4*/ 	.word	0x000009f0
        /*01f8*/ 	.word	0x000000ff
        /*01fc*/ 	.word	0x00000078
        /*0200*/ 	.short	0x0100
        /*0202*/ 	.byte	0x08
	.zero		1


	//   ....[17]....
        /*0204*/ 	.word	0x00000a00
        /*0208*/ 	.word	0x000000ff
        /*020c*/ 	.word	0x00000088
        /*0210*/ 	.short	0x0100
        /*0212*/ 	.byte	0x08
	.zero		1


	//   ....[18]....
        /*0214*/ 	.word	0x00000b20
        /*0218*/ 	.word	0x000000ff
        /*021c*/ 	.word	0x00000090
        /*0220*/ 	.short	0x0100
        /*0222*/ 	.byte	0x09
	.zero		1


	//   ....[19]....
        /*0224*/ 	.word	0x00000b30
        /*0228*/ 	.word	0x000000ff
        /*022c*/ 	.word	0x000000b0
        /*0230*/ 	.short	0x0100
        /*0232*/ 	.byte	0x09
	.zero		1


	//   ....[20]....
        /*0234*/ 	.word	0x00000b40
        /*0238*/ 	.word	0x000000ff
        /*023c*/ 	.word	0x00000098
        /*0240*/ 	.short	0x0100
        /*0242*/ 	.byte	0x09
	.zero		1


	//   ....[21]....
        /*0244*/ 	.word	0x00000b50
        /*0248*/ 	.word	0x000000ff
        /*024c*/ 	.word	0x000000b8
        /*0250*/ 	.short	0x0100
        /*0252*/ 	.byte	0x09
	.zero		1


	//   ....[22]....
        /*0254*/ 	.word	0x00000b60
        /*0258*/ 	.word	0x000000ff
        /*025c*/ 	.word	0x000000a0
        /*0260*/ 	.short	0x0100
        /*0262*/ 	.byte	0x09
	.zero		1


	//   ....[23]....
        /*0264*/ 	.word	0x00000b70
        /*0268*/ 	.word	0x000000ff
        /*026c*/ 	.word	0x000000c0
        /*0270*/ 	.short	0x0100
        /*0272*/ 	.byte	0x09
	.zero		1


	//   ....[24]....
        /*0274*/ 	.word	0x00000b80
        /*0278*/ 	.word	0x000000ff
        /*027c*/ 	.word	0x000000a8
        /*0280*/ 	.short	0x0100
        /*0282*/ 	.byte	0x09
	.zero		1


	//   ....[25]....
        /*0284*/ 	.word	0x00000b90
        /*0288*/ 	.word	0x000000ff
        /*028c*/ 	.word	0x000000c8
        /*0290*/ 	.short	0x0100
        /*0292*/ 	.byte	0x09
	.zero		1


	//   ....[26]....
        /*0294*/ 	.word	0x00000c80
        /*0298*/ 	.word	0x000000ff
        /*029c*/ 	.word	0x000000d0
        /*02a0*/ 	.short	0x0100
        /*02a2*/ 	.byte	0x08
	.zero		1


	//   ....[27]....
        /*02a4*/ 	.word	0x00000c90
        /*02a8*/ 	.word	0x000000ff
        /*02ac*/ 	.word	0x000000e0
        /*02b0*/ 	.short	0x0100
        /*02b2*/ 	.byte	0x08
	.zero		1


	//   ....[28]....
        /*02b4*/ 	.word	0x00000ca0
        /*02b8*/ 	.word	0x000000ff
        /*02bc*/ 	.word	0x000000d8
        /*02c0*/ 	.short	0x0100
        /*02c2*/ 	.byte	0x08
	.zero		1


	//   ....[29]....
        /*02c4*/ 	.word	0x00000cb0
        /*02c8*/ 	.word	0x000000ff
        /*02cc*/ 	.word	0x000000e8
        /*02d0*/ 	.short	0x0100
        /*02d2*/ 	.byte	0x08
	.zero		1


	//   ....[30]....
        /*02d4*/ 	.word	0x00000da0
        /*02d8*/ 	.word	0x000000ff
        /*02dc*/ 	.word	0x000000f0
        /*02e0*/ 	.short	0x0100
        /*02e2*/ 	.byte	0x06
	.zero		1


	//   ....[31]....
        /*02e4*/ 	.word	0x000017b0
        /*02e8*/ 	.word	0x00000003
        /*02ec*/ 	.word	0x000000e0
        /*02f0*/ 	.short	0x010a
        /*02f2*/ 	.byte	0xff
	.zero		1


	//   ....[32]....
        /*02f4*/ 	.word	0x000017e0
        /*02f8*/ 	.word	0x00000003
        /*02fc*/ 	.word	0x000000d0
        /*0300*/ 	.short	0x0101
        /*0302*/ 	.byte	0xff
	.zero		1


	//   ....[33]....
        /*0304*/ 	.word	0x000018e0
        /*0308*/ 	.word	0x000000ff
        /*030c*/ 	.word	0x00000028
        /*0310*/ 	.short	0x010a
        /*0312*/ 	.byte	0x08
	.zero		1


	//   ....[34]....
        /*0314*/ 	.word	0x000019b0
        /*0318*/ 	.word	0x000000ff
        /*031c*/ 	.word	0x00000028
        /*0320*/ 	.short	0x010a
        /*0322*/ 	.byte	0x21
	.zero		1


	//   ....[35]....
        /*0324*/ 	.word	0x00001b60
        /*0328*/ 	.word	0x000000ff
        /*032c*/ 	.word	0x00000028
        /*0330*/ 	.short	0x010a
        /*0332*/ 	.byte	0x08
	.zero		1


	//   ....[36]....
        /*0334*/ 	.word	0x00001c60
        /*0338*/ 	.word	0x000000ff
        /*033c*/ 	.word	0x00000068
        /*0340*/ 	.short	0x0101
        /*0342*/ 	.byte	0x04
	.zero		1


	//   ....[37]....
        /*0344*/ 	.word	0x00001c80
        /*0348*/ 	.word	0x000000ff
        /*034c*/ 	.word	0x00000028
        /*0350*/ 	.short	0x010a
        /*0352*/ 	.byte	0x08
	.zero		1


	//   ....[38]....
        /*0354*/ 	.word	0x00001d00
        /*0358*/ 	.word	0x000000ff
        /*035c*/ 	.word	0x00000028
        /*0360*/ 	.short	0x010a
        /*0362*/ 	.byte	0x11
	.zero		1


	//   ....[39]....
        /*0364*/ 	.word	0x00001e90
        /*0368*/ 	.word	0x000000ff
        /*036c*/ 	.word	0x00000028
        /*0370*/ 	.short	0x010a
        /*0372*/ 	.byte	0x08
	.zero		1


	//   ....[40]....
        /*0374*/ 	.word	0x00001fe0
        /*0378*/ 	.word	0x00000002
        /*037c*/ 	.word	0x00000070
        /*0380*/ 	.short	0x010a
        /*0382*/ 	.byte	0xff
	.zero		1


	//   ....[41]....
        /*0384*/ 	.word	0x000020a0
        /*0388*/ 	.word	0x00000002
        /*038c*/ 	.word	0x00000000
        /*0390*/ 	.short	0x0101
        /*0392*/ 	.byte	0xff
	.zero		1


	//   ....[42]....
        /*0394*/ 	.word	0x00002600
        /*0398*/ 	.word	0x000000ff
        /*039c*/ 	.word	0x00000000
        /*03a0*/ 	.short	0x010a
        /*03a2*/ 	.byte	0x05
	.zero		1


	//   ....[43]....
        /*03a4*/ 	.word	0x00002690
        /*03a8*/ 	.word	0x000000ff
        /*03ac*/ 	.word	0x00000000
        /*03b0*/ 	.short	0x010a
        /*03b2*/ 	.byte	0x05
	.zero		1


	//   ....[44]....
        /*03b4*/ 	.word	0x00002720
        /*03b8*/ 	.word	0x000000ff
        /*03bc*/ 	.word	0x00000000
        /*03c0*/ 	.short	0x010a
        /*03c2*/ 	.byte	0x05
	.zero		1


	//   ....[45]....
        /*03c4*/ 	.word	0x000027b0
        /*03c8*/ 	.word	0x000000ff
        /*03cc*/ 	.word	0x00000000
        /*03d0*/ 	.short	0x010a
        /*03d2*/ 	.byte	0x05
	.zero		1


	//   ....[46]....
        /*03d4*/ 	.word	0x00002850
        /*03d8*/ 	.word	0x00000000
        /*03dc*/ 	.word	0x00000000
        /*03e0*/ 	.short	0x010a
        /*03e2*/ 	.byte	0xff
	.zero		1


	//   ....[47]....
        /*03e4*/ 	.word	0x00002980
        /*03e8*/ 	.word	0x00000000
        /*03ec*/ 	.word	0x000000d0
        /*03f0*/ 	.short	0x010a
        /*03f2*/ 	.byte	0xff
	.zero		1


	//   ....[48]....
        /*03f4*/ 	.word	0x000029f0
        /*03f8*/ 	.word	0x00000004
        /*03fc*/ 	.word	0x00000000
        /*0400*/ 	.short	0x0101
        /*0402*/ 	.byte	0xff
	.zero		1


	//   ....[49]....
        /*0404*/ 	.word	0x00002a10
        /*0408*/ 	.word	0x000000ff
        /*040c*/ 	.word	0x00000080
        /*0410*/ 	.short	0x010a
        /*0412*/ 	.byte	0x05
	.zero		1


	//   ....[50]....
        /*0414*/ 	.word	0x00002b30
        /*0418*/ 	.word	0x00000000
        /*041c*/ 	.word	0x00000070
        /*0420*/ 	.short	0x010a
        /*0422*/ 	.byte	0xff
	.zero		1


	//   ....[51]....
        /*0424*/ 	.word	0x00002c30
        /*0428*/ 	.word	0x00000000
        /*042c*/ 	.word	0x00000000
        /*0430*/ 	.short	0x0101
        /*0432*/ 	.byte	0xff
	.zero		1


	//   ....[52]....
        /*0434*/ 	.word	0x00002cc0
        /*0438*/ 	.word	0x000000ff
        /*043c*/ 	.word	0x00000080
        /*0440*/ 	.short	0x0106
        /*0442*/ 	.byte	0x05
	.zero		1


	//   ....[53]....
        /*0444*/ 	.word	0x00002ce0
        /*0448*/ 	.word	0x000000ff
        /*044c*/ 	.word	0x00000080
        /*0450*/ 	.short	0x010a
        /*0452*/ 	.byte	0x05
	.zero		1


	//   ....[54]....
        /*0454*/ 	.word	0x00002d70
        /*0458*/ 	.word	0x000000ff
        /*045c*/ 	.word	0x00000080
        /*0460*/ 	.short	0x0106
        /*0462*/ 	.byte	0x04
	.zero		1


	//   ....[55]....
        /*0464*/ 	.word	0x00002db0
        /*0468*/ 	.word	0x00000000
        /*046c*/ 	.word	0x00000080
        /*0470*/ 	.short	0x010a
        /*0472*/ 	.byte	0xff
	.zero		1


	//   ....[56]....
        /*0474*/ 	.word	0x00002ff0
        /*0478*/ 	.word	0x000000ff
        /*047c*/ 	.word	0x00000008
        /*0480*/ 	.short	0x010a
        /*0482*/ 	.byte	0x06
	.zero		1


	//   ....[57]....
        /*0484*/ 	.word	0x00003010
        /*0488*/ 	.word	0x000000ff
        /*048c*/ 	.word	0x00000008
        /*0490*/ 	.short	0x010a
        /*0492*/ 	.byte	0x06
	.zero		1


	//   ....[58]....
        /*0494*/ 	.word	0x000031a0
        /*0498*/ 	.word	0x000000ff
        /*049c*/ 	.word	0x00000008
        /*04a0*/ 	.short	0x010a
        /*04a2*/ 	.byte	0x06
	.zero		1


	//   ....[59]....
        /*04a4*/ 	.word	0x000031c0
        /*04a8*/ 	.word	0x000000ff
        /*04ac*/ 	.word	0x00000008
        /*04b0*/ 	.short	0x010a
        /*04b2*/ 	.byte	0x06
	.zero		1


	//   ....[60]....
        /*04b4*/ 	.word	0x00003280
        /*04b8*/ 	.word	0x000000ff
        /*04bc*/ 	.word	0x00000000
        /*04c0*/ 	.short	0x0101
        /*04c2*/ 	.byte	0x07
	.zero		1


	//   ....[61]....
        /*04c4*/ 	.word	0x000035c0
        /*04c8*/ 	.word	0x00000000
        /*04cc*/ 	.word	0x00000070
        /*04d0*/ 	.short	0x010a
        /*04d2*/ 	.byte	0xff
	.zero		1


	//   ....[62]....
        /*04d4*/ 	.word	0x00003680
        /*04d8*/ 	.word	0x00000000
        /*04dc*/ 	.word	0x00000000
        /*04e0*/ 	.short	0x0101
        /*04e2*/ 	.byte	0xff
	.zero		1


	//   ....[63]....
        /*04e4*/ 	.word	0x00003740
        /*04e8*/ 	.word	0x000000ff
        /*04ec*/ 	.word	0x00000000
        /*04f0*/ 	.short	0x010a
        /*04f2*/ 	.byte	0x08
	.zero		1


	//   ....[64]....
        /*04f4*/ 	.word	0x00003750
        /*04f8*/ 	.word	0x000000ff
        /*04fc*/ 	.word	0x000000b0
        /*0500*/ 	.short	0x010a
        /*0502*/ 	.byte	0x09
	.zero		1


	//   ....[65]....
        /*0504*/ 	.word	0x00003800
        /*0508*/ 	.word	0x000000ff
        /*050c*/ 	.word	0x00000000
        /*0510*/ 	.short	0x010a
        /*0512*/ 	.byte	0x08
	.zero		1


	//   ....[66]....
        /*0514*/ 	.word	0x00003930
        /*0518*/ 	.word	0x000000ff
        /*051c*/ 	.word	0x00000000
        /*0520*/ 	.short	0x010a
        /*0522*/ 	.byte	0x1e
	.zero		1


	//   ....[67]....
        /*0524*/ 	.word	0x00003c30
        /*0528*/ 	.word	0x000000ff
        /*052c*/ 	.word	0x00000000
        /*0530*/ 	.short	0x010a
        /*0532*/ 	.byte	0x08
	.zero		1


	//   ....[68]....
        /*0534*/ 	.word	0x00003cc0
        /*0538*/ 	.word	0x000000ff
        /*053c*/ 	.word	0x00000000
        /*0540*/ 	.short	0x010a
        /*0542*/ 	.byte	0x08
	.zero		1


	//   ....[69]....
        /*0544*/ 	.word	0x00003d50
        /*0548*/ 	.word	0x000000ff
        /*054c*/ 	.word	0x00000000
        /*0550*/ 	.short	0x010a
        /*0552*/ 	.byte	0x08
	.zero		1


	//   ....[70]....
        /*0554*/ 	.word	0x00003df0
        /*0558*/ 	.word	0x00000000
        /*055c*/ 	.word	0x00000000
        /*0560*/ 	.short	0x010a
        /*0562*/ 	.byte	0xff
	.zero		1


	//   ....[71]....
        /*0564*/ 	.word	0x00003e30
        /*0568*/ 	.word	0x00000000
        /*056c*/ 	.word	0x00000000
        /*0570*/ 	.short	0x010a
        /*0572*/ 	.byte	0xff
	.zero		1


	//   ....[72]....
        /*0574*/ 	.word	0x00003ea0
        /*0578*/ 	.word	0x000000ff
        /*057c*/ 	.word	0x00000000
        /*0580*/ 	.short	0x0101
        /*0582*/ 	.byte	0x05
	.zero		1


	//   ....[73]....
        /*0584*/ 	.word	0x00003ee0
        /*0588*/ 	.word	0x000000ff
        /*058c*/ 	.word	0x000000f0
        /*0590*/ 	.short	0x010a
        /*0592*/ 	.byte	0x07
	.zero		1


	//   ....[74]....
        /*0594*/ 	.word	0x00003f30
        /*0598*/ 	.word	0x000000ff
        /*059c*/ 	.word	0x00000000
        /*05a0*/ 	.short	0x0101
        /*05a2*/ 	.byte	0x05
	.zero		1


	//   ....[75]....
        /*05a4*/ 	.word	0x00004340
        /*05a8*/ 	.word	0x00000000
        /*05ac*/ 	.word	0x00000070
        /*05b0*/ 	.short	0x010a
        /*05b2*/ 	.byte	0xff
	.zero		1


	//   ....[76]....
        /*05b4*/ 	.word	0x00004430
        /*05b8*/ 	.word	0x00000000
        /*05bc*/ 	.word	0x00000000
        /*05c0*/ 	.short	0x0101
        /*05c2*/ 	.byte	0xff
	.zero		1


	//   ....[77]....
        /*05c4*/ 	.word	0x00004750
        /*05c8*/ 	.word	0x000000ff
        /*05cc*/ 	.word	0x00000068
        /*05d0*/ 	.short	0x010a
        /*05d2*/ 	.byte	0x06
	.zero		1


	//   ....[78]....
        /*05d4*/ 	.word	0x000048d0
        /*05d8*/ 	.word	0x000000ff
        /*05dc*/ 	.word	0x00000058
        /*05e0*/ 	.short	0x010a
        /*05e2*/ 	.byte	0x06
	.zero		1


	//   ....[79]....
        /*05e4*/ 	.word	0x00004c00
        /*05e8*/ 	.word	0x000000ff
        /*05ec*/ 	.word	0x00000050
        /*05f0*/ 	.short	0x010b
        /*05f2*/ 	.byte	0x06
	.zero		1


	//   ....[80]....
        /*05f4*/ 	.word	0x00004c20
        /*05f8*/ 	.word	0x000000ff
        /*05fc*/ 	.word	0x00000000
        /*0600*/ 	.short	0x0101
        /*0602*/ 	.byte	0x25
	.zero		1


	//   ....[81]....
        /*0604*/ 	.word	0x00004c60
        /*0608*/ 	.word	0x00000000
        /*060c*/ 	.word	0x00000058
        /*0610*/ 	.short	0x010a
        /*0612*/ 	.byte	0xff
	.zero		1


	//   ....[82]....
        /*0614*/ 	.word	0x00004f90
        /*0618*/ 	.word	0x00000000
        /*061c*/ 	.word	0x00000070
        /*0620*/ 	.short	0x010a
        /*0622*/ 	.byte	0xff
	.zero		1


	//   ....[83]....
        /*0624*/ 	.word	0x000050a0
        /*0628*/ 	.word	0x00000000
        /*062c*/ 	.word	0x00000000
        /*0630*/ 	.short	0x0101
        /*0632*/ 	.byte	0xff
	.zero		1


	//   ....[84]....
        /*0634*/ 	.word	0x00005a40
        /*0638*/ 	.word	0x000000ff
        /*063c*/ 	.word	0x00000050
        /*0640*/ 	.short	0x010a
        /*0642*/ 	.byte	0x2b
	.zero		1


	//   ....[85]....
        /*0644*/ 	.word	0x00005a50
        /*0648*/ 	.word	0x000000b5
        /*064c*/ 	.word	0x00000090
        /*0650*/ 	.short	0x010a
        /*0652*/ 	.byte	0xff
	.zero		1


	//   ....[86]....
        /*0654*/ 	.word	0x00005be0
        /*0658*/ 	.word	0x000000ff
        /*065c*/ 	.word	0x00000050
        /*0660*/ 	.short	0x010a
        /*0662*/ 	.byte	0x2b
	.zero		1


	//   ....[87]....
        /*0664*/ 	.word	0x00005ce0
        /*0668*/ 	.word	0x000000ff
        /*066c*/ 	.word	0x00000000
        /*0670*/ 	.short	0x0101
        /*0672*/ 	.byte	0x04
	.zero		1


	//   ....[88]....
        /*0674*/ 	.word	0x00005d40
        /*0678*/ 	.word	0x000000b5
        /*067c*/ 	.word	0x00000090
        /*0680*/ 	.short	0x010a
        /*0682*/ 	.byte	0xff
	.zero		1


	//   ....[89]....
        /*0684*/ 	.word	0x00005fe0
        /*0688*/ 	.word	0x000000b5
        /*068c*/ 	.word	0x00000000
        /*0690*/ 	.short	0x0101
        /*0692*/ 	.byte	0xff
	.zero		1


	//   ....[90]....
        /*0694*/ 	.word	0x000071a0
        /*0698*/ 	.word	0x00000003
        /*069c*/ 	.word	0x000000e0
        /*06a0*/ 	.short	0x010a
        /*06a2*/ 	.byte	0xff
	.zero		1


	//   ....[91]....
        /*06a4*/ 	.word	0x00007200
        /*06a8*/ 	.word	0x00000002
        /*06ac*/ 	.word	0x00000028
        /*06b0*/ 	.short	0x010a
        /*06b2*/ 	.byte	0xff
	.zero		1


	//   ....[92]....
        /*06b4*/ 	.word	0x00007260
        /*06b8*/ 	.word	0x00000002
        /*06bc*/ 	.word	0x00000028
        /*06c0*/ 	.short	0x010a
        /*06c2*/ 	.byte	0xff
	.zero		1


	//   ....[93]....
        /*06c4*/ 	.word	0x000072b0
        /*06c8*/ 	.word	0x00000002
        /*06cc*/ 	.word	0x00000070
        /*06d0*/ 	.short	0x010a
        /*06d2*/ 	.byte	0xff
	.zero		1


	//   ....[94]....
        /*06d4*/ 	.word	0x00007310
        /*06d8*/ 	.word	0x00000000
        /*06dc*/ 	.word	0x00000000
        /*06e0*/ 	.short	0x010a
        /*06e2*/ 	.byte	0xff
	.zero		1


	//   ....[95]....
        /*06e4*/ 	.word	0x00007370
        /*06e8*/ 	.word	0x00000000
        /*06ec*/ 	.word	0x00000000
        /*06f0*/ 	.short	0x010a
        /*06f2*/ 	.byte	0xff
	.zero		1


	//   ....[96]....
        /*06f4*/ 	.word	0x000073d0
        /*06f8*/ 	.word	0x00000000
        /*06fc*/ 	.word	0x00000000
        /*0700*/ 	.short	0x010a
        /*0702*/ 	.byte	0xff
	.zero		1


	//   ....[97]....
        /*0704*/ 	.word	0x00007430
        /*0708*/ 	.word	0x00000000
        /*070c*/ 	.word	0x00000000
        /*0710*/ 	.short	0x010a
        /*0712*/ 	.byte	0xff
	.zero		1


	//   ....[98]....
        /*0714*/ 	.word	0x00007480
        /*0718*/ 	.word	0x00000000
        /*071c*/ 	.word	0x000000d0
        /*0720*/ 	.short	0x010a
        /*0722*/ 	.byte	0xff
	.zero		1


	//   ....[99]....
        /*0724*/ 	.word	0x000074e0
        /*0728*/ 	.word	0x00000000
        /*072c*/ 	.word	0x00000080
        /*0730*/ 	.short	0x010a
        /*0732*/ 	.byte	0xff
	.zero		1


	//   ....[100]....
        /*0734*/ 	.word	0x00007530
        /*0738*/ 	.word	0x00000000
        /*073c*/ 	.word	0x00000070
        /*0740*/ 	.short	0x010a
        /*0742*/ 	.byte	0xff
	.zero		1


	//   ....[101]....
        /*0744*/ 	.word	0x00007590
        /*0748*/ 	.word	0x00000000
        /*074c*/ 	.word	0x00000080
        /*0750*/ 	.short	0x010a
        /*0752*/ 	.byte	0xff
	.zero		1


	//   ....[102]....
        /*0754*/ 	.word	0x000075f0
        /*0758*/ 	.word	0x00000004
        /*075c*/ 	.word	0x00000008
        /*0760*/ 	.short	0x010a
        /*0762*/ 	.byte	0xff
	.zero		1


	//   ....[103]....
        /*0764*/ 	.word	0x000076d0
        /*0768*/ 	.word	0x00000002
        /*076c*/ 	.word	0x00000008
        /*0770*/ 	.short	0x010a
        /*0772*/ 	.byte	0xff
	.zero		1


	//   ....[104]....
        /*0774*/ 	.word	0x00007720
        /*0778*/ 	.word	0x00000000
        /*077c*/ 	.word	0x00000070
        /*0780*/ 	.short	0x010a
        /*0782*/ 	.byte	0xff
	.zero		1


	//   ....[105]....
        /*0784*/ 	.word	0x00007780
        /*0788*/ 	.word	0x00000000
        /*078c*/ 	.word	0x000000b0
        /*0790*/ 	.short	0x010a
        /*0792*/ 	.byte	0xff
	.zero		1


	//   ....[106]....
        /*0794*/ 	.word	0x000077e0
        /*0798*/ 	.word	0x00000000
        /*079c*/ 	.word	0x00000000
        /*07a0*/ 	.short	0x010a
        /*07a2*/ 	.byte	0xff
	.zero		1


	//   ....[107]....
        /*07a4*/ 	.word	0x00007840
        /*07a8*/ 	.word	0x00000000
        /*07ac*/ 	.word	0x00000000
        /*07b0*/ 	.short	0x010a
        /*07b2*/ 	.byte	0xff
	.zero		1


	//   ....[108]....
        /*07b4*/ 	.word	0x000078a0
        /*07b8*/ 	.word	0x00000000
        /*07bc*/ 	.word	0x00000000
        /*07c0*/ 	.short	0x010a
        /*07c2*/ 	.byte	0xff
	.zero		1


	//   ....[109]....
        /*07c4*/ 	.word	0x00007900
        /*07c8*/ 	.word	0x00000000
        /*07cc*/ 	.word	0x00000000
        /*07d0*/ 	.short	0x010a
        /*07d2*/ 	.byte	0xff
	.zero		1


	//   ....[110]....
        /*07d4*/ 	.word	0x00007960
        /*07d8*/ 	.word	0x00000000
        /*07dc*/ 	.word	0x000000f0
        /*07e0*/ 	.short	0x010a
        /*07e2*/ 	.byte	0xff
	.zero		1


	//   ....[111]....
        /*07e4*/ 	.word	0x000079b0
        /*07e8*/ 	.word	0x00000000
        /*07ec*/ 	.word	0x00000070
        /*07f0*/ 	.short	0x010a
        /*07f2*/ 	.byte	0xff
	.zero		1


	//   ....[112]....
        /*07f4*/ 	.word	0x00007a10
        /*07f8*/ 	.word	0x00000000
        /*07fc*/ 	.word	0x00000068
        /*0800*/ 	.short	0x010a
        /*0802*/ 	.byte	0xff
	.zero		1


	//   ....[113]....
        /*0804*/ 	.word	0x00007a70
        /*0808*/ 	.word	0x00000003
        /*080c*/ 	.word	0x00000058
        /*0810*/ 	.short	0x010a
        /*0812*/ 	.byte	0xff
	.zero		1


	//   ....[114]....
        /*0814*/ 	.word	0x00007ac0
        /*0818*/ 	.word	0x00000000
        /*081c*/ 	.word	0x00000070
        /*0820*/ 	.short	0x010a
        /*0822*/ 	.byte	0xff
	.zero		1


	//   ....[115]....
        /*0824*/ 	.word	0x00007b20
        /*0828*/ 	.word	0x00000000
        /*082c*/ 	.word	0x00000050
        /*0830*/ 	.short	0x010a
        /*0832*/ 	.byte	0xff
	.zero		1


	//   ....[116]....
        /*0834*/ 	.word	0x00007b70
        /*0838*/ 	.word	0x000000b5
        /*083c*/ 	.word	0x00000090
        /*0840*/ 	.short	0x010a
        /*0842*/ 	.byte	0xff
	.zero		1


	//----- nvinfo : EIATTR_NUM_MBARRIERS
	.align		4
.L_47:
        /*0844*/ 	.byte	0x03, 0x38
        /*0846*/ 	.short	0x001f


	//----- nvinfo : EIATTR_EXIT_INSTR_OFFSETS
	.align		4
        /*0848*/ 	.byte	0x04, 0x1c
        /*084a*/ 	.short	(.L_49 - .L_48)


	//   ....[0]....
.L_48:
        /*084c*/ 	.word	0x00002880


	//   ....[1]....
        /*0850*/ 	.word	0x00002d80


	//   ....[2]....
        /*0854*/ 	.word	0x00002de0


	//   ....[3]....
        /*0858*/ 	.word	0x00004160


	//   ....[4]....
        /*085c*/ 	.word	0x00004c90


	//   ....[5]....
        /*0860*/ 	.word	0x00004cd0


	//   ....[6]....
        /*0864*/ 	.word	0x00007190


	//----- nvinfo : EIATTR_MAX_THREADS
	.align		4
.L_49:
        /*0868*/ 	.byte	0x04, 0x05
        /*086a*/ 	.short	(.L_51 - .L_50)
.L_50:
        /*086c*/ 	.word	0x00000100
        /*0870*/ 	.word	0x00000001
        /*0874*/ 	.word	0x00000001


	//----- nvinfo : EIATTR_CRS_STACK_SIZE
	.align		4
.L_51:
        /*0878*/ 	.byte	0x04, 0x1e
        /*087a*/ 	.short	(.L_53 - .L_52)
.L_52:
        /*087c*/ 	.word	0x00000000


	//----- nvinfo : EIATTR_CBANK_PARAM_SIZE
	.align		4
.L_53:
        /*0880*/ 	.byte	0x03, 0x19
        /*0882*/ 	.short	0x0800


	//----- nvinfo : EIATTR_PARAM_CBANK
	.align		4
        /*0884*/ 	.byte	0x04, 0x0a
        /*0886*/ 	.short	(.L_55 - .L_54)
	.align		4
.L_54:
        /*0888*/ 	.word	index@(.nv.constant0._ZN7cutlass13device_kernelINS_4gemm6kernel13GemmUniversalIN4cute5tupleIJiiiiEEENS1_10collective13CollectiveMmaINS1_35MainloopSm100TmaUmmaWarpSpecializedILi5ELi2ELi4ENS5_IJNS4_1CILi2EEENSA_ILi1EEESC_EEEEENS5_IJNSA_ILi256EEENSA_ILi64EEENSA_ILi128EEEEEENS_12float_e4m3_tENS5_IJlSC_lEEESJ_SK_NS4_8TiledMMAINS4_8MMA_AtomIJNS4_10MMA_TraitsINS4_25SM100_MMA_F8F6F4_2x1SM_SSEJSJ_SJ_fSF_SG_NS4_17integral_constantINS4_4UMMA5MajorELSR_0EEESS_NSP_INSQ_7ScaleInELST_0EEESU_EEEEEENS4_6LayoutINS5_IJSC_SC_SC_EEENS5_IJNSA_ILi0EEESZ_SZ_EEEEENS5_IJNS4_10UnderscoreES12_S12_EEEEENS4_18SM100_TMA_2SM_LOADENS4_14ComposedLayoutINS4_7SwizzleILi3ELi4ELi3EEENS4_18smem_ptr_flag_bitsILi8EEENSX_INS5_IJNSA_ILi8EEESH_EEENS5_IJSH_SC_EEEEEEEvNS4_8identityES15_S1F_vS1G_EENS_8epilogue10collective18CollectiveEpilogueINS1I_23Sm100TmaWarpSpecializedILi1ELi1ELi64ELb0ELb0EEEJNS5_IJSH_SG_SH_EEENS5_IJNSX_ISH_SC_EENSX_ISG_SC_EEEEESJ_SK_SJ_SK_NS1I_6fusion15FusionCallbacksIS1M_NS1R_17LinearCombinationISJ_fSJ_fLNS_15FloatRoundStyleE2EEES1N_S1Q_JEEENS4_5SM1004TMEM4LOAD26SM100_TMEM_LOAD_32dp32b64xENS4_13SM90_TMA_LOADENS16_INS17_ILi2ELi4ELi3EEES1A_NSX_INS5_IJS1B_SG_EEENS5_IJSG_SC_EEEEEEENS4_39AutoVectorizingCopyWithAssumedAlignmentILi128EEENS4_14SM90_TMA_STOREES26_S28_S28_EEEvvEEEEvNT_6ParamsE)
        /*088c*/ 	.short	0x0380
        /*088e*/ 	.short	0x0800


	//----- nvinfo : EIATTR_SW_WAR
	.align		4
.L_55:
        /*0890*/ 	.byte	0x04, 0x36
        /*0892*/ 	.short	(.L_57 - .L_56)
.L_56:
        /*0894*/ 	.word	0x00000008
.L_57:


//--------------------- .nv.callgraph             --------------------------
	.section	.nv.callgraph,"",@"SHT_CUDA_CALLGRAPH"
	.align	4
	.sectionentsize	8
	.align		4
        /*0000*/ 	.word	0x00000000
	.align		4
        /*0004*/ 	.word	0xffffffff
	.align		4
        /*0008*/ 	.word	index@(_ZN7cutlass13device_kernelINS_4gemm6kernel13GemmUniversalIN4cute5tupleIJiiiiEEENS1_10collective13CollectiveMmaINS1_35MainloopSm100TmaUmmaWarpSpecializedILi5ELi2ELi4ENS5_IJNS4_1CILi2EEENSA_ILi1EEESC_EEEEENS5_IJNSA_ILi256EEENSA_ILi64EEENSA_ILi128EEEEEENS_12float_e4m3_tENS5_IJlSC_lEEESJ_SK_NS4_8TiledMMAINS4_8MMA_AtomIJNS4_10MMA_TraitsINS4_25SM100_MMA_F8F6F4_2x1SM_SSEJSJ_SJ_fSF_SG_NS4_17integral_constantINS4_4UMMA5MajorELSR_0EEESS_NSP_INSQ_7ScaleInELST_0EEESU_EEEEEENS4_6LayoutINS5_IJSC_SC_SC_EEENS5_IJNSA_ILi0EEESZ_SZ_EEEEENS5_IJNS4_10UnderscoreES12_S12_EEEEENS4_18SM100_TMA_2SM_LOADENS4_14ComposedLayoutINS4_7SwizzleILi3ELi4ELi3EEENS4_18smem_ptr_flag_bitsILi8EEENSX_INS5_IJNSA_ILi8EEESH_EEENS5_IJSH_SC_EEEEEEEvNS4_8identityES15_S1F_vS1G_EENS_8epilogue10collective18CollectiveEpilogueINS1I_23Sm100TmaWarpSpecializedILi1ELi1ELi64ELb0ELb0EEEJNS5_IJSH_SG_SH_EEENS5_IJNSX_ISH_SC_EENSX_ISG_SC_EEEEESJ_SK_SJ_SK_NS1I_6fusion15FusionCallbacksIS1M_NS1R_17LinearCombinationISJ_fSJ_fLNS_15FloatRoundStyleE2EEES1N_S1Q_JEEENS4_5SM1004TMEM4LOAD26SM100_TMEM_LOAD_32dp32b64xENS4_13SM90_TMA_LOADENS16_INS17_ILi2ELi4ELi3EEES1A_NSX_INS5_IJS1B_SG_EEENS5_IJSG_SC_EEEEEEENS4_39AutoVectorizingCopyWithAssumedAlignmentILi128EEENS4_14SM90_TMA_STOREES26_S28_S28_EEEvvEEEEvNT_6ParamsE)
	.align		4
        /*000c*/ 	.word	index@(__assertfail)
	.align		4
        /*0010*/ 	.word	0x00000000
	.align		4
        /*0014*/ 	.word	0xfffffffe
	.align		4
        /*0018*/ 	.word	0x00000000
	.align		4
        /*001c*/ 	.word	0xfffffffd
	.align		4
        /*0020*/ 	.word	0x00000000
	.align		4
        /*0024*/ 	.word	0xfffffffc


//--------------------- .nv.constant4             --------------------------
	.section	.nv.constant4,"a",@progbits
	.align	8
	.align		8
.nv.constant4:
        /*0000*/ 	.dword	__assertfail
	.align		8
        /*0008*/ 	.dword	__unnamed_1
	.align		8
        /*0010*/ 	.dword	__unnamed_2
	.align		8
        /*0018*/ 	.dword	_ZN39_INTERNAL_3993110f_4_k_cu_197fa3ad_93214cuda3std3__45__cpo5beginE
	.align		8
        /*0020*/ 	.dword	_ZN39_INTERNAL_3993110f_4_k_cu_197fa3ad_93214cuda3std3__45__cpo3endE
	.align		8
        /*0028*/ 	.dword	_ZN39_INTERNAL_3993110f_4_k_cu_197fa3ad_93214cuda3std3__45__cpo6cbeginE
	.align		8
        /*0030*/ 	.dword	_ZN39_INTERNAL_3993110f_4_k_cu_197fa3ad_93214cuda3std3__45__cpo4cendE
	.align		8
        /*0038*/ 	.dword	_ZN39_INTERNAL_3993110f_4_k_cu_197fa3ad_93214cuda3std3__441_GLOBAL__N__3993110f_4_k_cu_197fa3ad_93216ignoreE
	.align		8
        /*0040*/ 	.dword	_ZN39_INTERNAL_3993110f_4_k_cu_197fa3ad_93214cuda3std3__419piecewise_constructE
	.align		8
        /*0048*/ 	.dword	_ZN39_INTERNAL_3993110f_4_k_cu_197fa3ad_93214cuda3std3__48in_placeE
	.align		8
        /*0050*/ 	.dword	_ZN39_INTERNAL_3993110f_4_k_cu_197fa3ad_93214cuda3std6ranges3__45__cpo4swapE
	.align		8
        /*0058*/ 	.dword	_ZN39_INTERNAL_3993110f_4_k_cu_197fa3ad_93214cuda3std6ranges3__45__cpo9iter_moveE
	.align		8
        /*0060*/ 	.dword	_ZN39_INTERNAL_3993110f_4_k_cu_197fa3ad_93214cute7productE
	.align		8
        /*0068*/ 	.dword	_ZN39_INTERNAL_3993110f_4_k_cu_197fa3ad_93214cute1_E
	.align		8
        /*0070*/ 	.dword	$str$25
	.align		8
        /*0078*/ 	.dword	$str$26
	.align		8
        /*0080*/ 	.dword	$str$27
	.align		8
        /*0088*/ 	.dword	$str$28


//--------------------- .text._ZN7cutlass13device_kernelINS_4gemm6kernel13GemmUniversalIN4cute5tupleIJiiiiEEENS1_10collective13CollectiveMmaINS1_35MainloopSm100TmaUmmaWarpSpecializedILi5ELi2ELi4ENS5_IJNS4_1CILi2EEENSA_ILi1EEESC_EEEEENS5_IJNSA_ILi256EEENSA_ILi64EEENSA_ILi128EEEEEENS_12float_e4m3_tENS5_IJlSC_lEEESJ_SK_NS4_8TiledMMAINS4_8MMA_AtomIJNS4_10MMA_TraitsINS4_25SM100_MMA_F8F6F4_2x1SM_SSEJSJ_SJ_fSF_SG_NS4_17integral_constantINS4_4UMMA5MajorELSR_0EEESS_NSP_INSQ_7ScaleInELST_0EEESU_EEEEEENS4_6LayoutINS5_IJSC_SC_SC_EEENS5_IJNSA_ILi0EEESZ_SZ_EEEEENS5_IJNS4_10UnderscoreES12_S12_EEEEENS4_18SM100_TMA_2SM_LOADENS4_14ComposedLayoutINS4_7SwizzleILi3ELi4ELi3EEENS4_18smem_ptr_flag_bitsILi8EEENSX_INS5_IJNSA_ILi8EEESH_EEENS5_IJSH_SC_EEEEEEEvNS4_8identityES15_S1F_vS1G_EENS_8epilogue10collective18CollectiveEpilogueINS1I_23Sm100TmaWarpSpecializedILi1ELi1ELi64ELb0ELb0EEEJNS5_IJSH_SG_SH_EEENS5_IJNSX_ISH_SC_EENSX_ISG_SC_EEEEESJ_SK_SJ_SK_NS1I_6fusion15FusionCallbacksIS1M_NS1R_17LinearCombinationISJ_fSJ_fLNS_15FloatRoundStyleE2EEES1N_S1Q_JEEENS4_5SM1004TMEM4LOAD26SM100_TMEM_LOAD_32dp32b64xENS4_13SM90_TMA_LOADENS16_INS17_ILi2ELi4ELi3EEES1A_NSX_INS5_IJS1B_SG_EEENS5_IJSG_SC_EEEEEEENS4_39AutoVectorizingCopyWithAssumedAlignmentILi128EEENS4_14SM90_TMA_STOREES26_S28_S28_EEEvvEEEEvNT_6ParamsE --------------------------
	.section	.text._ZN7cutlass13device_kernelINS_4gemm6kernel13GemmUniversalIN4cute5tupleIJiiiiEEENS1_10collective13CollectiveMmaINS1_35MainloopSm100TmaUmmaWarpSpecializedILi5ELi2ELi4ENS5_IJNS4_1CILi2EEENSA_ILi1EEESC_EEEEENS5_IJNSA_ILi256EEENSA_ILi64EEENSA_ILi128EEEEEENS_12float_e4m3_tENS5_IJlSC_lEEESJ_SK_NS4_8TiledMMAINS4_8MMA_AtomIJNS4_10MMA_TraitsINS4_25SM100_MMA_F8F6F4_2x1SM_SSEJSJ_SJ_fSF_SG_NS4_17integral_constantINS4_4UMMA5MajorELSR_0EEESS_NSP_INSQ_7ScaleInELST_0EEESU_EEEEEENS4_6LayoutINS5_IJSC_SC_SC_EEENS5_IJNSA_ILi0EEESZ_SZ_EEEEENS5_IJNS4_10UnderscoreES12_S12_EEEEENS4_18SM100_TMA_2SM_LOADENS4_14ComposedLayoutINS4_7SwizzleILi3ELi4ELi3EEENS4_18smem_ptr_flag_bitsILi8EEENSX_INS5_IJNSA_ILi8EEESH_EEENS5_IJSH_SC_EEEEEEEvNS4_8identityES15_S1F_vS1G_EENS_8epilogue10collective18CollectiveEpilogueINS1I_23Sm100TmaWarpSpecializedILi1ELi1ELi64ELb0ELb0EEEJNS5_IJSH_SG_SH_EEENS5_IJNSX_ISH_SC_EENSX_ISG_SC_EEEEESJ_SK_SJ_SK_NS1I_6fusion15FusionCallbacksIS1M_NS1R_17LinearCombinationISJ_fSJ_fLNS_15FloatRoundStyleE2EEES1N_S1Q_JEEENS4_5SM1004TMEM4LOAD26SM100_TMEM_LOAD_32dp32b64xENS4_13SM90_TMA_LOADENS16_INS17_ILi2ELi4ELi3EEES1A_NSX_INS5_IJS1B_SG_EEENS5_IJSG_SC_EEEEEEENS4_39AutoVectorizingCopyWithAssumedAlignmentILi128EEENS4_14SM90_TMA_STOREES26_S28_S28_EEEvvEEEEvNT_6ParamsE,"ax",@progbits
	.align	128
.text._ZN7cutlass13device_kernelINS_4gemm6kernel13GemmUniversalIN4cute5tupleIJiiiiEEENS1_10collective13CollectiveMmaINS1_35MainloopSm100TmaUmmaWarpSpecializedILi5ELi2ELi4ENS5_IJNS4_1CILi2EEENSA_ILi1EEESC_EEEEENS5_IJNSA_ILi256EEENSA_ILi64EEENSA_ILi128EEEEEENS_12float_e4m3_tENS5_IJlSC_lEEESJ_SK_NS4_8TiledMMAINS4_8MMA_AtomIJNS4_10MMA_TraitsINS4_25SM100_MMA_F8F6F4_2x1SM_SSEJSJ_SJ_fSF_SG_NS4_17integral_constantINS4_4UMMA5MajorELSR_0EEESS_NSP_INSQ_7ScaleInELST_0EEESU_EEEEEENS4_6LayoutINS5_IJSC_SC_SC_EEENS5_IJNSA_ILi0EEESZ_SZ_EEEEENS5_IJNS4_10UnderscoreES12_S12_EEEEENS4_18SM100_TMA_2SM_LOADENS4_14ComposedLayoutINS4_7SwizzleILi3ELi4ELi3EEENS4_18smem_ptr_flag_bitsILi8EEENSX_INS5_IJNSA_ILi8EEESH_EEENS5_IJSH_SC_EEEEEEEvNS4_8identityES15_S1F_vS1G_EENS_8epilogue10collective18CollectiveEpilogueINS1I_23Sm100TmaWarpSpecializedILi1ELi1ELi64ELb0ELb0EEEJNS5_IJSH_SG_SH_EEENS5_IJNSX_ISH_SC_EENSX_ISG_SC_EEEEESJ_SK_SJ_SK_NS1I_6fusion15FusionCallbacksIS1M_NS1R_17LinearCombinationISJ_fSJ_fLNS_15FloatRoundStyleE2EEES1N_S1Q_JEEENS4_5SM1004TMEM4LOAD26SM100_TMEM_LOAD_32dp32b64xENS4_13SM90_TMA_LOADENS16_INS17_ILi2ELi4ELi3EEES1A_NSX_INS5_IJS1B_SG_EEENS5_IJSG_SC_EEEEEEENS4_39AutoVectorizingCopyWithAssumedAlignmentILi128EEENS4_14SM90_TMA_STOREES26_S28_S28_EEEvvEEEEvNT_6ParamsE:
        .type           _ZN7cutlass13device_kernelINS_4gemm6kernel13GemmUniversalIN4cute5tupleIJiiiiEEENS1_10collective13CollectiveMmaINS1_35MainloopSm100TmaUmmaWarpSpecializedILi5ELi2ELi4ENS5_IJNS4_1CILi2EEENSA_ILi1EEESC_EEEEENS5_IJNSA_ILi256EEENSA_ILi64EEENSA_ILi128EEEEEENS_12float_e4m3_tENS5_IJlSC_lEEESJ_SK_NS4_8TiledMMAINS4_8MMA_AtomIJNS4_10MMA_TraitsINS4_25SM100_MMA_F8F6F4_2x1SM_SSEJSJ_SJ_fSF_SG_NS4_17integral_constantINS4_4UMMA5MajorELSR_0EEESS_NSP_INSQ_7ScaleInELST_0EEESU_EEEEEENS4_6LayoutINS5_IJSC_SC_SC_EEENS5_IJNSA_ILi0EEESZ_SZ_EEEEENS5_IJNS4_10UnderscoreES12_S12_EEEEENS4_18SM100_TMA_2SM_LOADENS4_14ComposedLayoutINS4_7SwizzleILi3ELi4ELi3EEENS4_18smem_ptr_flag_bitsILi8EEENSX_INS5_IJNSA_ILi8EEESH_EEENS5_IJSH_SC_EEEEEEEvNS4_8identityES15_S1F_vS1G_EENS_8epilogue10collective18CollectiveEpilogueINS1I_23Sm100TmaWarpSpecializedILi1ELi1ELi64ELb0ELb0EEEJNS5_IJSH_SG_SH_EEENS5_IJNSX_ISH_SC_EENSX_ISG_SC_EEEEESJ_SK_SJ_SK_NS1I_6fusion15FusionCallbacksIS1M_NS1R_17LinearCombinationISJ_fSJ_fLNS_15FloatRoundStyleE2EEES1N_S1Q_JEEENS4_5SM1004TMEM4LOAD26SM100_TMEM_LOAD_32dp32b64xENS4_13SM90_TMA_LOADENS16_INS17_ILi2ELi4ELi3EEES1A_NSX_INS5_IJS1B_SG_EEENS5_IJSG_SC_EEEEEEENS4_39AutoVectorizingCopyWithAssumedAlignmentILi128EEENS4_14SM90_TMA_STOREES26_S28_S28_EEEvvEEEEvNT_6ParamsE,@function
        .size           _ZN7cutlass13device_kernelINS_4gemm6kernel13GemmUniversalIN4cute5tupleIJiiiiEEENS1_10collective13CollectiveMmaINS1_35MainloopSm100TmaUmmaWarpSpecializedILi5ELi2ELi4ENS5_IJNS4_1CILi2EEENSA_ILi1EEESC_EEEEENS5_IJNSA_ILi256EEENSA_ILi64EEENSA_ILi128EEEEEENS_12float_e4m3_tENS5_IJlSC_lEEESJ_SK_NS4_8TiledMMAINS4_8MMA_AtomIJNS4_10MMA_TraitsINS4_25SM100_MMA_F8F6F4_2x1SM_SSEJSJ_SJ_fSF_SG_NS4_17integral_constantINS4_4UMMA5MajorELSR_0EEESS_NSP_INSQ_7ScaleInELST_0EEESU_EEEEEENS4_6LayoutINS5_IJSC_SC_SC_EEENS5_IJNSA_ILi0EEESZ_SZ_EEEEENS5_IJNS4_10UnderscoreES12_S12_EEEEENS4_18SM100_TMA_2SM_LOADENS4_14ComposedLayoutINS4_7SwizzleILi3ELi4ELi3EEENS4_18smem_ptr_flag_bitsILi8EEENSX_INS5_IJNSA_ILi8EEESH_EEENS5_IJSH_SC_EEEEEEEvNS4_8identityES15_S1F_vS1G_EENS_8epilogue10collective18CollectiveEpilogueINS1I_23Sm100TmaWarpSpecializedILi1ELi1ELi64ELb0ELb0EEEJNS5_IJSH_SG_SH_EEENS5_IJNSX_ISH_SC_EENSX_ISG_SC_EEEEESJ_SK_SJ_SK_NS1I_6fusion15FusionCallbacksIS1M_NS1R_17LinearCombinationISJ_fSJ_fLNS_15FloatRoundStyleE2EEES1N_S1Q_JEEENS4_5SM1004TMEM4LOAD26SM100_TMEM_LOAD_32dp32b64xENS4_13SM90_TMA_LOADENS16_INS17_ILi2ELi4ELi3EEES1A_NSX_INS5_IJS1B_SG_EEENS5_IJSG_SC_EEEEEEENS4_39AutoVectorizingCopyWithAssumedAlignmentILi128EEENS4_14SM90_TMA_STOREES26_S28_S28_EEEvvEEEEvNT_6ParamsE,(.L_x_152 - _ZN7cutlass13device_kernelINS_4gemm6kernel13GemmUniversalIN4cute5tupleIJiiiiEEENS1_10collective13CollectiveMmaINS1_35MainloopSm100TmaUmmaWarpSpecializedILi5ELi2ELi4ENS5_IJNS4_1CILi2EEENSA_ILi1EEESC_EEEEENS5_IJNSA_ILi256EEENSA_ILi64EEENSA_ILi128EEEEEENS_12float_e4m3_tENS5_IJlSC_lEEESJ_SK_NS4_8TiledMMAINS4_8MMA_AtomIJNS4_10MMA_TraitsINS4_25SM100_MMA_F8F6F4_2x1SM_SSEJSJ_SJ_fSF_SG_NS4_17integral_constantINS4_4UMMA5MajorELSR_0EEESS_NSP_INSQ_7ScaleInELST_0EEESU_EEEEEENS4_6LayoutINS5_IJSC_SC_SC_EEENS5_IJNSA_ILi0EEESZ_SZ_EEEEENS5_IJNS4_10UnderscoreES12_S12_EEEEENS4_18SM100_TMA_2SM_LOADENS4_14ComposedLayoutINS4_7SwizzleILi3ELi4ELi3EEENS4_18smem_ptr_flag_bitsILi8EEENSX_INS5_IJNSA_ILi8EEESH_EEENS5_IJSH_SC_EEEEEEEvNS4_8identityES15_S1F_vS1G_EENS_8epilogue10collective18CollectiveEpilogueINS1I_23Sm100TmaWarpSpecializedILi1ELi1ELi64ELb0ELb0EEEJNS5_IJSH_SG_SH_EEENS5_IJNSX_ISH_SC_EENSX_ISG_SC_EEEEESJ_SK_SJ_SK_NS1I_6fusion15FusionCallbacksIS1M_NS1R_17LinearCombinationISJ_fSJ_fLNS_15FloatRoundStyleE2EEES1N_S1Q_JEEENS4_5SM1004TMEM4LOAD26SM100_TMEM_LOAD_32dp32b64xENS4_13SM90_TMA_LOADENS16_INS17_ILi2ELi4ELi3EEES1A_NSX_INS5_IJS1B_SG_EEENS5_IJSG_SC_EEEEEEENS4_39AutoVectorizingCopyWithAssumedAlignmentILi128EEENS4_14SM90_TMA_STOREES26_S28_S28_EEEvvEEEEvNT_6ParamsE)
        .other          _ZN7cutlass13device_kernelINS_4gemm6kernel13GemmUniversalIN4cute5tupleIJiiiiEEENS1_10collective13CollectiveMmaINS1_35MainloopSm100TmaUmmaWarpSpecializedILi5ELi2ELi4ENS5_IJNS4_1CILi2EEENSA_ILi1EEESC_EEEEENS5_IJNSA_ILi256EEENSA_ILi64EEENSA_ILi128EEEEEENS_12float_e4m3_tENS5_IJlSC_lEEESJ_SK_NS4_8TiledMMAINS4_8MMA_AtomIJNS4_10MMA_TraitsINS4_25SM100_MMA_F8F6F4_2x1SM_SSEJSJ_SJ_fSF_SG_NS4_17integral_constantINS4_4UMMA5MajorELSR_0EEESS_NSP_INSQ_7ScaleInELST_0EEESU_EEEEEENS4_6LayoutINS5_IJSC_SC_SC_EEENS5_IJNSA_ILi0EEESZ_SZ_EEEEENS5_IJNS4_10UnderscoreES12_S12_EEEEENS4_18SM100_TMA_2SM_LOADENS4_14ComposedLayoutINS4_7SwizzleILi3ELi4ELi3EEENS4_18smem_ptr_flag_bitsILi8EEENSX_INS5_IJNSA_ILi8EEESH_EEENS5_IJSH_SC_EEEEEEEvNS4_8identityES15_S1F_vS1G_EENS_8epilogue10collective18CollectiveEpilogueINS1I_23Sm100TmaWarpSpecializedILi1ELi1ELi64ELb0ELb0EEEJNS5_IJSH_SG_SH_EEENS5_IJNSX_ISH_SC_EENSX_ISG_SC_EEEEESJ_SK_SJ_SK_NS1I_6fusion15FusionCallbacksIS1M_NS1R_17LinearCombinationISJ_fSJ_fLNS_15FloatRoundStyleE2EEES1N_S1Q_JEEENS4_5SM1004TMEM4LOAD26SM100_TMEM_LOAD_32dp32b64xENS4_13SM90_TMA_LOADENS16_INS17_ILi2ELi4ELi3EEES1A_NSX_INS5_IJS1B_SG_EEENS5_IJSG_SC_EEEEEEENS4_39AutoVectorizingCopyWithAssumedAlignmentILi128EEENS4_14SM90_TMA_STOREES26_S28_S28_EEEvvEEEEvNT_6ParamsE,@"STO_CUDA_ENTRY STV_DEFAULT"
_ZN7cutlass13device_kernelINS_4gemm6kernel13GemmUniversalIN4cute5tupleIJiiiiEEENS1_10collective13CollectiveMmaINS1_35MainloopSm100TmaUmmaWarpSpecializedILi5ELi2ELi4ENS5_IJNS4_1CILi2EEENSA_ILi1EEESC_EEEEENS5_IJNSA_ILi256EEENSA_ILi64EEENSA_ILi128EEEEEENS_12float_e4m3_tENS5_IJlSC_lEEESJ_SK_NS4_8TiledMMAINS4_8MMA_AtomIJNS4_10MMA_TraitsINS4_25SM100_MMA_F8F6F4_2x1SM_SSEJSJ_SJ_fSF_SG_NS4_17integral_constantINS4_4UMMA5MajorELSR_0EEESS_NSP_INSQ_7ScaleInELST_0EEESU_EEEEEENS4_6LayoutINS5_IJSC_SC_SC_EEENS5_IJNSA_ILi0EEESZ_SZ_EEEEENS5_IJNS4_10UnderscoreES12_S12_EEEEENS4_18SM100_TMA_2SM_LOADENS4_14ComposedLayoutINS4_7SwizzleILi3ELi4ELi3EEENS4_18smem_ptr_flag_bitsILi8EEENSX_INS5_IJNSA_ILi8EEESH_EEENS5_IJSH_SC_EEEEEEEvNS4_8identityES15_S1F_vS1G_EENS_8epilogue10collective18CollectiveEpilogueINS1I_23Sm100TmaWarpSpecializedILi1ELi1ELi64ELb0ELb0EEEJNS5_IJSH_SG_SH_EEENS5_IJNSX_ISH_SC_EENSX_ISG_SC_EEEEESJ_SK_SJ_SK_NS1I_6fusion15FusionCallbacksIS1M_NS1R_17LinearCombinationISJ_fSJ_fLNS_15FloatRoundStyleE2EEES1N_S1Q_JEEENS4_5SM1004TMEM4LOAD26SM100_TMEM_LOAD_32dp32b64xENS4_13SM90_TMA_LOADENS16_INS17_ILi2ELi4ELi3EEES1A_NSX_INS5_IJS1B_SG_EEENS5_IJSG_SC_EEEEEEENS4_39AutoVectorizingCopyWithAssumedAlignmentILi128EEENS4_14SM90_TMA_STOREES26_S28_S28_EEEvvEEEEvNT_6ParamsE:
[----:B------:R-:W1:Y:S01]  /*0000*/  LDC R1, c[0x0][0x37c] ;  /* 0x0000df00ff017b82 */ /* 0x000e620000000800 */
[----:B------:R-:W2:Y:S01]  /*0010*/  S2R R166, SR_TID.X ;  /* 0x0000000000a67919 */ /* 0x000ea20000002100 */
[----:B------:R-:W3:Y:S06]  /*0020*/  LDCU.64 UR6, c[0x0][0x890] ;  /* 0x00011200ff0677ac */ /* 0x000eec0008000a00 */
[----:B------:R-:W4:Y:S01]  /*0030*/  S2UR UR37, SR_CgaCtaId ;  /* 0x00000000002579c3 */ /* 0x000f220000008800 */
[----:B------:R-:W-:Y:S02]  /*0040*/  PRMT R165, RZ, 0x7610, R165 ;  /* 0x00007610ffa57816 */ /* 0x000fe400000000a5 */
[----:B------:R-:W-:Y:S01]  /*0050*/  ELECT P1, URZ, PT ;  /* 0x0000000000ff782f */ /* 0x000fe20003820000 */
[----:B------:R-:W1:Y:S01]  /*0060*/  LDCU.64 UR40, c[0x0][0x358] ;  /* 0x00006b00ff2877ac */ /* 0x000e620008000a00 */
[----:B---3--:R-:W-:-:S04]  /*0070*/  UISETP.NE.U32.AND UP0, UPT, UR6, URZ, UPT ;  /* 0x000000ff0600728c */ /* 0x008fc8000bf05070 */
[----:B------:R-:W-:Y:S02]  /*0080*/  UISETP.NE.AND.EX UP0, UPT, UR7, URZ, UPT, UP0 ;  /* 0x000000ff0700728c */ /* 0x000fe4000bf05300 */
[----:B----4-:R-:W-:Y:S02]  /*0090*/  ULOP3.LUT UR5, UR37, 0x1, URZ, 0xc0, !UPT ;  /* 0x0000000125057892 */ /* 0x010fe4000f8ec0ff */
[----:B------:R-:W-:Y:S01]  /*00a0*/  ULOP3.LUT UR4, UR37, 0x1, URZ, 0x3c, !UPT ;  /* 0x0000000125047892 */ /* 0x000fe2000f8e3cff */
[----:B--2---:R-:W-:-:S05]  /*00b0*/  SHF.R.U32.HI R169, RZ, 0x5, R166 ;  /* 0x00000005ffa97819 */ /* 0x004fca00000116a6 */
[----:B------:R-:W2:Y:S02]  /*00c0*/  SHFL.IDX PT, R0, R169, RZ, 0x1f ;  /* 0x00001fffa9007589 */ /* 0x000ea400000e0000 */
[----:B--2---:R-:W-:Y:S01]  /*00d0*/  R2UR UR10, R0 ;  /* 0x00000000000a72ca */ /* 0x004fe200000e0000 */
[----:B-1----:R-:W-:-:S14]  /*00e0*/  BRA.U UP0, `(.L_x_0) ;  /* 0x00000001002c7547 */ /* 0x002fdc000b800000 */
[----:B------:R-:W1:Y:S02]  /*00f0*/  LDCU.64 UR8, c[0x0][0x888] ;  /* 0x00011100ff0877ac */ /* 0x000e640008000a00 */
[----:B-1----:R-:W-:-:S04]  /*0100*/  UISETP.NE.U32.AND UP0, UPT, UR8, URZ, UPT ;  /* 0x000000ff0800728c */ /* 0x002fc8000bf05070 */
[----:B------:R-:W-:-:S09]  /*0110*/  UISETP.NE.AND.EX UP0, UPT, UR9, URZ, UPT, UP0 ;  /* 0x000000ff0900728c */ /* 0x000fd2000bf05300 */
[----:B------:R-:W-:Y:S05]  /*0120*/  BRA.U !UP0, `(.L_x_1) ;  /* 0x0000000108107547 */ /* 0x000fea000b800000 */
[----:B------:R-:W1:Y:S02]  /*0130*/  LDC.64 R2, c[0x0][0x888] ;  /* 0x00022200ff027b82 */ /* 0x000e640000000a00 */
[----:B-1----:R1:W5:Y:S01]  /*0140*/  LDG.E R81, desc[UR40][R2.64] ;  /* 0x0000002802517981 */ /* 0x002362000c1e1900 */
[----:B------:R-:W-:Y:S01]  /*0150*/  HFMA2 R165, -RZ, RZ, 0, 5.9604644775390625e-08 ;  /* 0x00000001ffa57431 */ /* 0x000fe200000001ff */
[----:B------:R-:W-:Y:S05]  /*0160*/  BRA `(.L_x_0) ;  /* 0x00000000000c7947 */ /* 0x000fea0003800000 */
.L_x_1:
[----:B------:R-:W1:Y:S01]  /*0170*/  LDCU UR8, c[0x0][0x880] ;  /* 0x00011000ff0877ac */ /* 0x000e620008000800 */
[----:B------:R-:W-:Y:S01]  /*0180*/  HFMA2 R165, -RZ, RZ, 0, 5.9604644775390625e-08 ;  /* 0x00000001ffa57431 */ /* 0x000fe200000001ff */
[----:B-1----:R-:W-:-:S07]  /*0190*/  MOV R81, UR8 ;  /* 0x0000000800517c02 */ /* 0x002fce0008000f00 */
.L_x_0:
[----:B------:R-:W2:Y:S02]  /*01a0*/  LDCU.64 UR8, c[0x0][0x8b0] ;  /* 0x00011600ff0877ac */ /* 0x000ea40008000a00 */
[----:B--2---:R-:W-:-:S04]  /*01b0*/  UISETP.NE.U32.AND UP0, UPT, UR8, URZ, UPT ;  /* 0x000000ff0800728c */ /* 0x004fc8000bf05070 */
[----:B------:R-:W-:-:S09]  /*01c0*/  UISETP.NE.AND.EX UP0, UPT, UR9, URZ, UPT, UP0 ;  /* 0x000000ff0900728c */ /* 0x000fd2000bf05300 */
[----:B------:R-:W-:Y:S05]  /*01d0*/  BRA.U UP0, `(.L_x_2) ;  /* 0x0000000100247547 */ /* 0x000fea000b800000 */
[----:B------:R-:W2:Y:S02]  /*01e0*/  LDCU.64 UR8, c[0x0][0x8a8] ;  /* 0x00011500ff0877ac */ /* 0x000ea40008000a00 */
[----:B--2---:R-:W-:-:S04]  /*01f0*/  UISETP.NE.U32.AND UP0, UPT, UR8, URZ, UPT ;  /* 0x000000ff0800728c */ /* 0x004fc8000bf05070 */
[----:B------:R-:W-:-:S09]  /*0200*/  UISETP.NE.AND.EX UP0, UPT, UR9, URZ, UPT, UP0 ;  /* 0x000000ff0900728c */ /* 0x000fd2000bf05300 */
[----:B------:R-:W-:Y:S05]  /*0210*/  BRA.U !UP0, `(.L_x_3) ;  /* 0x00000001080c7547 */ /* 0x000fea000b800000 */
[----:B------:R-:W2:Y:S02]  /*0220*/  LDC.64 R78, c[0x0][0x8a8] ;  /* 0x00022a00ff4e7b82 */ /* 0x000ea40000000a00 */
[----:B--2---:R2:W5:Y:S01]  /*0230*/  LDG.E R78, desc[UR40][R78.64] ;  /* 0x000000284e4e7981 */ /* 0x004562000c1e1900 */
[----:B------:R-:W-:Y:S05]  /*0240*/  BRA `(.L_x_2) ;  /* 0x0000000000087947 */ /* 0x000fea0003800000 */
.L_x_3:
[----:B------:R-:W2:Y:S02]  /*0250*/  LDCU UR8, c[0x0][0x8a0] ;  /* 0x00011400ff0877ac */ /* 0x000ea40008000800 */
[----:B--2---:R-:W-:Y:S02]  /*0260*/  MOV R78, UR8 ;  /* 0x00000008004e7c02 */ /* 0x004fe40008000f00 */
.L_x_2:
[----:B------:R-:W-:Y:S01]  /*0270*/  IMAD.U32 R0, RZ, RZ, UR10 ;  /* 0x0000000aff007e24 */ /* 0x000fe2000f8e00ff */
[----:B------:R-:W-:Y:S04]  /*0280*/  BSSY.RECONVERGENT B0, `(.L_x_4) ;  /* 0x000000c000007945 */ /* 0x000fe80003800200 */
[C---:B------:R-:W-:Y:S02]  /*0290*/  ISETP.NE.OR P2, PT, R0.reuse, 0x1, !P1 ;  /* 0x000000010000780c */ /* 0x040fe40004f45670 */
[----:B------:R-:W-:-:S11]  /*02a0*/  ISETP.NE.OR P0, PT, R0, 0x3, !P1 ;  /* 0x000000030000780c */ /* 0x000fd60004f05670 */
[----:B------:R-:W-:Y:S05]  /*02b0*/  @P2 BRA `(.L_x_5) ;  /* 0x0000000000202947 */ /* 0x000fea0003800000 */
[----:B------:R-:W3:Y:S02]  /*02c0*/  LDCU.64 UR8, c[0x0][0x348] ;  /* 0x00006900ff0877ac */ /* 0x000ee40008000a00 */
[----:B---3--:R-:W-:Y:S02]  /*02d0*/  UIADD3 UR12, UP1, UPT, UR8, 0x80, URZ ;  /* 0x00000080080c7890 */ /* 0x008fe4000ff3e0ff */
[----:B------:R-:W-:Y:S02]  /*02e0*/  UIADD3 UR8, UP0, UPT, UR8, 0x180, URZ ;  /* 0x0000018008087890 */ /* 0x000fe4000ff1e0ff */
[----:B------:R-:W-:Y:S02]  /*02f0*/  UIADD3.X UR13, UPT, UPT, URZ, UR9, URZ, UP1, !UPT ;  /* 0x00000009ff0d7290 */ /* 0x000fe40008ffe4ff */
[----:B------:R-:W-:-:S07]  /*0300*/  UIADD3.X UR9, UPT, UPT, URZ, UR9, URZ, UP0, !UPT ;  /* 0x00000009ff097290 */ /* 0x000fce00087fe4ff */
[----:B------:R3:W-:Y:S02]  /*0310*/  UTMACCTL.PF [UR12] ;  /* 0x000000000c0079b9 */ /* 0x0007e40008040000 */
[----:B------:R3:W-:Y:S02]  /*0320*/  UTMACCTL.PF [UR8] ;  /* 0x00000000080079b9 */ /* 0x0007e40008040000 */
[----:B---3--:R-:W-:Y:S01]  /*0330*/  NOP ;  /* 0x0000000000007918 */ /* 0x008fe20000000000 */
.L_x_5:
[----:B------:R-:W-:Y:S05]  /*0340*/  BSYNC.RECONVERGENT B0 ;  /* 0x0000000000007941 */ /* 0x000fea0003800200 */
.L_x_4:
[----:B------:R-:W-:Y:S04]  /*0350*/  BSSY.RECONVERGENT B0, `(.L_x_6) ;  /* 0x000000a000007945 */ /* 0x000fe80003800200 */
        /* <DEDUP_REMOVED lines=9> */
.L_x_7:
[----:B------:R-:W-:Y:S05]  /*03f0*/  BSYNC.RECONVERGENT B0 ;  /* 0x0000000000007941 */ /* 0x000fea0003800200 */
.L_x_6:
[----:B------:R-:W3:Y:S01]  /*0400*/  LDCU.64 UR8, c[0x0][0x888] ;  /* 0x00011100ff0877ac */ /* 0x000ee20008000a00 */
[----:B------:R-:W-:Y:S02]  /*0410*/  UISETP.EQ.U32.AND UP1, UPT, UR6, URZ, UPT ;  /* 0x000000ff0600728c */ /* 0x000fe4000bf22070 */
[----:B------:R-:W-:Y:S02]  /*0420*/  UPLOP3.LUT UP5, UPT, UPT, UPT, UPT, 0x80, 0x8 ;  /* 0x000000000008789c */ /* 0x000fe40003faf070 */
[----:B---3--:R-:W-:-:S04]  /*0430*/  UISETP.NE.U32.AND UP0, UPT, UR8, URZ, UPT ;  /* 0x000000ff0800728c */ /* 0x008fc8000bf05070 */
[----:B------:R-:W-:-:S04]  /*0440*/  UISETP.NE.AND.EX UP0, UPT, UR9, URZ, UPT, UP0 ;  /* 0x000000ff0900728c */ /* 0x000fc8000bf05300 */
[----:B------:R-:W-:-:S04]  /*0450*/  UISETP.EQ.OR.EX UP2, UPT, UR7, URZ, !UP0, UP1 ;  /* 0x000000ff0700728c */ /* 0x000fc8000c742710 */
[----:B------:R-:W-:-:S05]  /*0460*/  UP2UR UR44, UPR, URZ, 0x4 ;  /* 0x00000004ff2c7883 */ /* 0x000fca0008000000 */
[----:B------:R-:W-:Y:S07]  /*0470*/  BRA.U !UP2, `(.L_x_8) ;  /* 0x000000010a207547 */ /* 0x000fee000b800000 */
[----:B------:R-:W-:Y:S01]  /*0480*/  UISETP.NE.U32.AND UP2, UPT, UR6, URZ, UPT ;  /* 0x000000ff0600728c */ /* 0x000fe2000bf45070 */
[----:B-----5:R-:W-:Y:S01]  /*0490*/  FSETP.NEU.AND P0, PT, R81, RZ, PT ;  /* 0x000000ff5100720b */ /* 0x020fe20003f0d000 */
[----:B------:R-:W-:Y:S02]  /*04a0*/  USEL UR6, URZ, 0xffffffff, UP0 ;  /* 0xffffffffff067887 */ /* 0x000fe40008000000 */
[----:B------:R-:W-:-:S10]  /*04b0*/  UISETP.NE.AND.EX UP2, UPT, UR7, URZ, UPT, UP2 ;  /* 0x000000ff0700728c */ /* 0x000fd4000bf45320 */
[----:B------:R-:W-:Y:S01]  /*04c0*/  VOTEU.ANY UP1, P0 ;  /* 0x0000000000ff7886 */ /* 0x000fe20000020100 */
[----:B------:R-:W-:-:S04]  /*04d0*/  @!UP2 USEL UR6, URZ, 0xffffffff, UP1 ;  /* 0xffffffffff06a887 */ /* 0x000fc80008800000 */
[----:B------:R-:W-:-:S04]  /*04e0*/  ULOP3.LUT UR6, UR6, 0x1, URZ, 0xc0, !UPT ;  /* 0x0000000106067892 */ /* 0x000fc8000f8ec0ff */
[----:B------:R-:W-:-:S11]  /*04f0*/  UISETP.NE.U32.AND UP5, UPT, UR6, 0x1, UPT ;  /* 0x000000010600788c */ /* 0x000fd6000bfa5070 */
.L_x_8:
[----:B------:R-:W3:Y:S01]  /*0500*/  SHFL.IDX PT, R0, R169, RZ, 0x1f ;  /* 0x00001fffa9007589 */ /* 0x000ee200000e0000 */
[----:B------:R-:W-:-:S04]  /*0510*/  UISETP.NE.AND UP1, UPT, UR10, 0x2, UPT ;  /* 0x000000020a00788c */ /* 0x000fc8000bf25270 */
[----:B------:R-:W-:Y:S02]  /*0520*/  UISETP.EQ.AND UP2, UPT, UR5, URZ, !UP1 ;  /* 0x000000ff0500728c */ /* 0x000fe4000cf42270 */
[----:B------:R-:W-:-:S04]  /*0530*/  USEL UR7, URZ, 0x1, UP1 ;  /* 0x00000001ff077887 */ /* 0x000fc80008800000 */
[----:B------:R-:W-:Y:S02]  /*0540*/  PLOP3.LUT P5, PT, P1, PT, UP2, 0x80, 0x8 ;  /* 0x000000000008781c */ /* 0x000fe40000faf028 */
[----:B---3--:R-:W-:-:S13]  /*0550*/  ISETP.NE.AND P0, PT, R0, RZ, PT ;  /* 0x000000ff0000720c */ /* 0x008fda0003f05270 */
[----:B------:R-:W-:Y:S05]  /*0560*/  @P0 BRA `(.L_x_9) ;  /* 0x00000000004c0947 */ /* 0x000fea0003800000 */
[----:B------:R-:W-:Y:S01]  /*0570*/  UMOV UR8, 0x400 ;  /* 0x0000040000087882 */ /* 0x000fe20000000000 */
[----:B------:R-:W-:Y:S01]  /*0580*/  UMOV UR6, 0x1 ;  /* 0x0000000100067882 */ /* 0x000fe20000000000 */
[----:B------:R-:W-:Y:S02]  /*0590*/  ULEA UR8, UR37, UR8, 0x18 ;  /* 0x0000000825087291 */ /* 0x000fe4000f8ec0ff */
[----:B------:R-:W-:-:S04]  /*05a0*/  UIADD3 UR12, UPT, UPT, -UR6, 0x100000, URZ ;  /* 0x00100000060c7890 */ /* 0x000fc8000fffe1ff */
[----:B------:R-:W-:Y:S02]  /*05b0*/  USHF.L.U32 UR13, UR12, 0xb, URZ ;  /* 0x0000000b0c0d7899 */ /* 0x000fe400080006ff */
[----:B------:R-:W-:Y:S01]  /*05c0*/  USHF.L.U32 UR12, UR12, 0x1, URZ ;  /* 0x000000010c0c7899 */ /* 0x000fe200080006ff */
[----:B------:R-:W-:Y:S01]  /*05d0*/  ELECT P0, URZ, PT ;  /* 0x0000000000ff782f */ /* 0x000fe20003800000 */
[----:B------:R-:W3:Y:S10]  /*05e0*/  FENCE.VIEW.ASYNC.S ;  /* 0x00000000000073c6 */ /* 0x000ef40000000000 */
[----:B---3--:R3:W4:Y:S01]  /*05f0*/  SYNCS.EXCH.64 URZ, [UR8], UR12 ;  /* 0x0000000c08ff75b2 */ /* 0x0087220008000100 */
[----:B------:R3:W1:Y:S01]  /*0600*/  SYNCS.EXCH.64 URZ, [UR8+0x28], UR12 ;  /* 0x0000280c08ff75b2 */ /* 0x0006620008000100 */
        /* <DEDUP_REMOVED lines=8> */
[----:B------:R-:W-:Y:S01]  /*0690*/  NOP ;  /* 0x0000000000007918 */ /* 0x000fe20000000000 */
.L_x_9:
[----:B------:R-:W2:Y:S01]  /*06a0*/  SHFL.IDX PT, R0, R169, RZ, 0x1f ;  /* 0x00001fffa9007589 */ /* 0x000ea200000e0000 */
[----:B------:R-:W-:Y:S01]  /*06b0*/  NOP ;  /* 0x0000000000007918 */ /* 0x000fe20000000000 */
[----:B--2---:R-:W-:-:S13]  /*06c0*/  ISETP.NE.AND P0, PT, R0, 0x1, PT ;  /* 0x000000010000780c */ /* 0x004fda0003f05270 */
[----:B------:R-:W-:Y:S05]  /*06d0*/  @P0 BRA `(.L_x_10) ;  /* 0x00000000003c0947 */ /* 0x000fea0003800000 */
[----:B------:R-:W-:Y:S01]  /*06e0*/  UMOV UR9, 0x400 ;  /* 0x0000040000097882 */ /* 0x000fe20000000000 */
[----:B---3--:R-:W-:Y:S01]  /*06f0*/  UMOV UR8, 0x20 ;  /* 0x0000002000087882 */ /* 0x008fe20000000000 */
[----:B------:R-:W-:Y:S01]  /*0700*/  UMOV UR6, 0x80 ;  /* 0x0000008000067882 */ /* 0x000fe20000000000 */
[----:B------:R-:W-:Y:S02]  /*0710*/  ULEA UR9, UR37, UR9, 0x18 ;  /* 0x0000000925097291 */ /* 0x000fe4000f8ec0ff */
[----:B------:R-:W-:-:S04]  /*0720*/  UIADD3 UR12, UPT, UPT, -UR8, 0x100000, URZ ;  /* 0x00100000080c7890 */ /* 0x000fc8000fffe1ff */
[----:B------:R-:W-:Y:S02]  /*0730*/  USHF.L.U32 UR13, UR12, 0xb, URZ ;  /* 0x0000000b0c0d7899 */ /* 0x000fe400080006ff */
[----:B------:R-:W-:Y:S02]  /*0740*/  USHF.L.U32 UR12, UR12, 0x1, URZ ;  /* 0x000000010c0c7899 */ /* 0x000fe400080006ff */
[----:B------:R-:W-:-:S04]  /*0750*/  UIADD3 UR14, UPT, UPT, -UR6, 0x100000, URZ ;  /* 0x00100000060e7890 */ /* 0x000fc8000fffe1ff */
[----:B------:R-:W-:Y:S02]  /*0760*/  USHF.L.U32 UR15, UR14, 0xb, URZ ;  /* 0x0000000b0e0f7899 */ /* 0x000fe400080006ff */
[----:B------:R-:W-:Y:S01]  /*0770*/  USHF.L.U32 UR14, UR14, 0x1, URZ ;  /* 0x000000010e0e7899 */ /* 0x000fe200080006ff */
[----:B------:R-:W-:Y:S01]  /*0780*/  ELECT P0, URZ, PT ;  /* 0x0000000000ff782f */ /* 0x000fe20003800000 */
[----:B------:R-:W2:Y:S02]  /*0790*/  FENCE.VIEW.ASYNC.S ;  /* 0x00000000000073c6 */ /* 0x000ea40000000000 */
[----:B--2---:R2:W3:Y:S08]  /*07a0*/  SYNCS.EXCH.64 URZ, [UR9+0x50], UR12 ;  /* 0x0000500c09ff75b2 */ /* 0x0044f00008000100 */
[----:B------:R2:W1:Y:S01]  /*07b0*/  SYNCS.EXCH.64 URZ, [UR9+0x58], UR14 ;  /* 0x0000580e09ff75b2 */ /* 0x0004620008000100 */
[----:B------:R-:W-:Y:S01]  /*07c0*/  NOP ;  /* 0x0000000000007918 */ /* 0x000fe20000000000 */
.L_x_10:
[----:B------:R-:W4:Y:S01]  /*07d0*/  SHFL.IDX PT, R0, R169, RZ, 0x1f ;  /* 0x00001fffa9007589 */ /* 0x000f2200000e0000 */
[----:B------:R-:W-:Y:S01]  /*07e0*/  NOP ;  /* 0x0000000000007918 */ /* 0x000fe20000000000 */
[----:B----4-:R-:W-:-:S13]  /*07f0*/  ISETP.NE.AND P0, PT, R0, 0x3, PT ;  /* 0x000000030000780c */ /* 0x010fda0003f05270 */
[----:B------:R-:W-:Y:S05]  /*0800*/  @P0 BRA `(.L_x_11) ;  /* 0x00000000002c0947 */ /* 0x000fea0003800000 */
[----:B---3--:R-:W-:Y:S01]  /*0810*/  UMOV UR8, 0x400 ;  /* 0x0000040000087882 */ /* 0x008fe20000000000 */
[----:B------:R-:W-:Y:S01]  /*0820*/  UMOV UR6, 0x20 ;  /* 0x0000002000067882 */ /* 0x000fe20000000000 */
[----:B------:R-:W-:Y:S02]  /*0830*/  ULEA UR8, UR37, UR8, 0x18 ;  /* 0x0000000825087291 */ /* 0x000fe4000f8ec0ff */
[----:B--2---:R-:W-:-:S04]  /*0840*/  UIADD3 UR12, UPT, UPT, -UR6, 0x100000, URZ ;  /* 0x00100000060c7890 */ /* 0x004fc8000fffe1ff */
[----:B------:R-:W-:Y:S02]  /*0850*/  USHF.L.U32 UR13, UR12, 0xb, URZ ;  /* 0x0000000b0c0d7899 */ /* 0x000fe400080006ff */
[----:B------:R-:W-:Y:S01]  /*0860*/  USHF.L.U32 UR12, UR12, 0x1, URZ ;  /* 0x000000010c0c7899 */ /* 0x000fe200080006ff */
[----:B------:R-:W-:Y:S01]  /*0870*/  ELECT P0, URZ, PT ;  /* 0x0000000000ff782f */ /* 0x000fe20003800000 */
[----:B------:R-:W2:Y:S10]  /*0880*/  FENCE.VIEW.ASYNC.S ;  /* 0x00000000000073c6 */ /* 0x000eb40000000000 */
[----:B--2---:R4:W2:Y:S01]  /*0890*/  SYNCS.EXCH.64 URZ, [UR8+0x60], UR12 ;  /* 0x0000600c08ff75b2 */ /* 0x0048a20008000100 */
[----:B------:R4:W3:Y:S02]  /*08a0*/  SYNCS.EXCH.64 URZ, [UR8+0x68], UR12 ;  /* 0x0000680c08ff75b2 */ /* 0x0008e40008000100 */
[----:B----4-:R-:W-:Y:S01]  /*08b0*/  NOP ;  /* 0x0000000000007918 */ /* 0x010fe20000000000 */
.L_x_11:
[----:B------:R-:W4:Y:S01]  /*08c0*/  SHFL.IDX PT, R0, R169, RZ, 0x1f ;  /* 0x00001fffa9007589 */ /* 0x000f2200000e0000 */
[----:B------:R-:W-:Y:S01]  /*08d0*/  NOP ;  /* 0x0000000000007918 */ /* 0x000fe20000000000 */
[----:B----4-:R-:W-:-:S13]  /*08e0*/  ISETP.NE.AND P0, PT, R0, 0x4, PT ;  /* 0x000000040000780c */ /* 0x010fda0003f05270 */
[----:B------:R-:W-:Y:S05]  /*08f0*/  @P0 BRA `(.L_x_12) ;  /* 0x0000000000480947 */ /* 0x000fea0003800000 */
[----:B--2---:R-:W-:Y:S01]  /*0900*/  UMOV UR9, 0x1e0 ;  /* 0x000001e000097882 */ /* 0x004fe20000000000 */
[----:B---3--:R-:W-:Y:S01]  /*0910*/  UMOV UR8, 0x400 ;  /* 0x0000040000087882 */ /* 0x008fe20000000000 */
[----:B------:R-:W-:Y:S01]  /*0920*/  USEL UR9, UR9, 0x1a0, UP5 ;  /* 0x000001a009097887 */ /* 0x000fe2000a800000 */
        /* <DEDUP_REMOVED lines=10> */
[----:B--2---:R4:W2:Y:S08]  /*09d0*/  SYNCS.EXCH.64 URZ, [UR8+0x70], UR12 ;  /* 0x0000700c08ff75b2 */ /* 0x0048b00008000100 */
[----:B------:R4:W3:Y:S01]  /*09e0*/  SYNCS.EXCH.64 URZ, [UR8+0x80], UR14 ;  /* 0x0000800e08ff75b2 */ /* 0x0008e20008000100 */
[----:B------:R4:W1:Y:S01]  /*09f0*/  SYNCS.EXCH.64 URZ, [UR8+0x78], UR12 ;  /* 0x0000780c08ff75b2 */ /* 0x0008620008000100 */
[----:B------:R4:W1:Y:S02]  /*0a00*/  SYNCS.EXCH.64 URZ, [UR8+0x88], UR14 ;  /* 0x0000880e08ff75b2 */ /* 0x0008640008000100 */
[----:B----4-:R-:W-:Y:S01]  /*0a10*/  NOP ;  /* 0x0000000000007918 */ /* 0x010fe20000000000 */
.L_x_12:
[----:B------:R-:W4:Y:S01]  /*0a20*/  SHFL.IDX PT, R0, R169, RZ, 0x1f ;  /* 0x00001fffa9007589 */ /* 0x000f2200000e0000 */
[----:B------:R-:W-:Y:S01]  /*0a30*/  NOP ;  /* 0x0000000000007918 */ /* 0x000fe20000000000 */
[----:B----4-:R-:W-:-:S13]  /*0a40*/  ISETP.NE.AND P0, PT, R0, 0x5, PT ;  /* 0x000000050000780c */ /* 0x010fda0003f05270 */
[----:B------:R-:W-:Y:S05]  /*0a50*/  @P0 BRA `(.L_x_13) ;  /* 0x0000000000540947 */ /* 0x000fea0003800000 */
[----:B--2---:R-:W-:Y:S01]  /*0a60*/  UMOV UR9, 0x400 ;  /* 0x0000040000097882 */ /* 0x004fe20000000000 */
        /* <DEDUP_REMOVED lines=14> */
[----:B------:R4:W1:Y:S01]  /*0b50*/  SYNCS.EXCH.64 URZ, [UR9+0xb8], UR14 ;  /* 0x0000b80e09ff75b2 */ /* 0x0008620008000100 */
[----:B------:R4:W1:Y:S01]  /*0b60*/  SYNCS.EXCH.64 URZ, [UR9+0xa0], UR12 ;  /* 0x0000a00c09ff75b2 */ /* 0x0008620008000100 */
[----:B------:R4:W1:Y:S01]  /*0b70*/  SYNCS.EXCH.64 URZ, [UR9+0xc0], UR14 ;  /* 0x0000c00e09ff75b2 */ /* 0x0008620008000100 */
[----:B------:R4:W1:Y:S01]  /*0b80*/  SYNCS.EXCH.64 URZ, [UR9+0xa8], UR12 ;  /* 0x0000a80c09ff75b2 */ /* 0x0008620008000100 */
[----:B------:R4:W1:Y:S02]  /*0b90*/  SYNCS.EXCH.64 URZ, [UR9+0xc8], UR14 ;  /* 0x0000c80e09ff75b2 */ /* 0x0008640008000100 */
[----:B----4-:R-:W-:Y:S01]  /*0ba0*/  NOP ;  /* 0x0000000000007918 */ /* 0x010fe20000000000 */
.L_x_13:
[----:B------:R-:W4:Y:S01]  /*0bb0*/  SHFL.IDX PT, R0, R169, RZ, 0x1f ;  /* 0x00001fffa9007589 */ /* 0x000f2200000e0000 */
[----:B------:R-:W-:Y:S01]  /*0bc0*/  ISETP.NE.OR P1, PT, RZ, UR10, !P1 ;  /* 0x0000000aff007c0c */ /* 0x000fe2000cf25670 */
        /* <DEDUP_REMOVED lines=12> */
[----:B------:R4:W3:Y:S01]  /*0c90*/  SYNCS.EXCH.64 URZ, [UR8+0xe0], UR12 ;  /* 0x0000e00c08ff75b2 */ /* 0x0008e20008000100 */
[----:B------:R4:W1:Y:S01]  /*0ca0*/  SYNCS.EXCH.64 URZ, [UR8+0xd8], UR12 ;  /* 0x0000d80c08ff75b2 */ /* 0x0008620008000100 */
[----:B------:R4:W1:Y:S02]  /*0cb0*/  SYNCS.EXCH.64 URZ, [UR8+0xe8], UR12 ;  /* 0x0000e80c08ff75b2 */ /* 0x0008640008000100 */
[----:B----4-:R-:W-:Y:S01]  /*0cc0*/  NOP ;  /* 0x0000000000007918 */ /* 0x010fe20000000000 */
.L_x_14:
[----:B------:R-:W-:Y:S01]  /*0cd0*/  VOTEU.ALL UP1, P1 ;  /* 0x0000000000ff7886 */ /* 0x000fe20000820000 */
[----:B---3--:R-:W3:Y:S01]  /*0ce0*/  LDCU UR8, c[0x0][0x36c] ;  /* 0x00006d80ff0877ac */ /* 0x008ee20008000800 */
[----:B------:R-:W-:Y:S01]  /*0cf0*/  NOP ;  /* 0x0000000000007918 */ /* 0x000fe20000000000 */
[----:B------:R-:W-:Y:S01]  /*0d00*/  LOP3.LUT R10, R166, 0x1f, RZ, 0xc0, !PT ;  /* 0x0000001fa60a7812 */ /* 0x000fe200078ec0ff */
[----:B--2---:R-:W-:Y:S01]  /*0d10*/  UMOV UR12, 0x20 ;  /* 0x00000020000c7882 */ /* 0x004fe20000000000 */
[----:B------:R-:W-:Y:S01]  /*0d20*/  @!UP1 UMOV UR6, 0x400 ;  /* 0x0000040000069882 */ /* 0x000fe20000000000 */
[----:B------:R-:W-:-:S04]  /*0d30*/  @!UP1 UIADD3 UR12, UPT, UPT, -UR12, 0x100000, URZ ;  /* 0x001000000c0c9890 */ /* 0x000fc8000fffe1ff */
[----:B------:R-:W-:Y:S02]  /*0d40*/  @!UP1 USHF.L.U32 UR13, UR12, 0xb, URZ ;  /* 0x0000000b0c0d9899 */ /* 0x000fe400080006ff */
[----:B------:R-:W-:Y:S02]  /*0d50*/  @!UP1 USHF.L.U32 UR12, UR12, 0x1, URZ ;  /* 0x000000010c0c9899 */ /* 0x000fe400080006ff */
[----:B------:R-:W-:Y:S01]  /*0d60*/  @!UP1 ULEA UR6, UR37, UR6, 0x18 ;  /* 0x0000000625069291 */ /* 0x000fe2000f8ec0ff */
[----:B------:R-:W-:Y:S01]  /*0d70*/  VOTEU.ALL UP1, P1 ;  /* 0x0000000000ff7886 */ /* 0x000fe20000820000 */
[----:B------:R-:W-:Y:S01]  /*0d80*/  UISETP.NE.AND UP4, UPT, UR10, URZ, UPT ;  /* 0x000000ff0a00728c */ /* 0x000fe2000bf85270 */
[----:B------:R-:W2:Y:S09]  /*0d90*/  FENCE.VIEW.ASYNC.S ;  /* 0x00000000000073c6 */ /* 0x000eb20000000000 */
[----:B--2---:R2:W4:Y:S01]  /*0da0*/  @!UP1 SYNCS.EXCH.64 URZ, [UR6+0xf0], UR12 ;  /* 0x0000f00c06ff95b2 */ /* 0x0045220008000100 */
[----:B---3--:R-:W-:-:S09]  /*0db0*/  UISETP.EQ.U32.AND UP1, UPT, UR8, 0x1, UPT ;  /* 0x000000010800788c */ /* 0x008fd2000bf22070 */
[----:B------:R-:W-:Y:S05]  /*0dc0*/  BRA.U !UP1, `(.L_x_15) ;  /* 0x0000000109087547 */ /* 0x000fea000b800000 */
[----:B-1--4-:R-:W-:Y:S01]  /*0dd0*/  UCGABAR_ARV ;  /* 0x00000000000079c7 */ /* 0x012fe20008000000 */
[----:B------:R-:W-:Y:S05]  /*0de0*/  BRA `(.L_x_16) ;  /* 0x0000000000047947 */ /* 0x000fea0003800000 */
.L_x_15:
[----:B-1--4-:R-:W-:Y:S01]  /*0df0*/  NOP ;  /* 0x0000000000007918 */ /* 0x012fe20000000000 */
.L_x_16:
[----:B------:R-:W1:Y:S01]  /*0e00*/  S2R R164, SR_CTAID.Y ;  /* 0x0000000000a47919 */ /* 0x000e620000002600 */
[----:B------:R-:W-:-:S05]  /*0e10*/  CS2R.32 R155, SR_CgaSize ;  /* 0x00000000009b7805 */ /* 0x000fca0000008a00 */
[----:B------:R-:W-:-:S05]  /*0e20*/  IMAD R155, R155, -0xa0, RZ ;  /* 0xffffff609b9b7824 */ /* 0x000fca00078e02ff */
[----:B--2---:R-:W-:-:S14]  /*0e30*/  R2UR UR6, R155 ;  /* 0x000000009b0672ca */ /* 0x004fdc00000e0000 */
[----:B------:R-:W2:Y:S01]  /*0e40*/  LDCU UR6, c[0x0][UR6+0x2b4] ;  /* 0x00005680060677ac */ /* 0x000ea20008000800 */
[----:B------:R-:W-:-:S05]  /*0e50*/  CS2R.32 R0, SR_CgaSize ;  /* 0x0000000000007805 */ /* 0x000fca0000008a00 */
[----:B------:R-:W-:-:S06]  /*0e60*/  IMAD R0, R0, -0xa0, RZ ;  /* 0xffffff6000007824 */ /* 0x000fcc00078e02ff */
[----:B------:R-:W3:Y:S01]  /*0e70*/  LDC R0, c[0x0][R0+0x2a4] ;  /* 0x0000a90000007b82 */ /* 0x000ee20000000800 */
[----:B------:R-:W-:Y:S01]  /*0e80*/  PRMT R8, RZ, 0x7610, R8 ;  /* 0x00007610ff087816 */ /* 0x000fe20000000008 */
[----:B------:R-:W4:Y:S01]  /*0e90*/  S2R R11, SR_CTAID.X ;  /* 0x00000000000b7919 */ /* 0x000f220000002500 */
[----:B------:R-:W-:-:S05]  /*0ea0*/  CS2R.32 R155, SR_CgaSize ;  /* 0x00000000009b7805 */ /* 0x000fca0000008a00 */
[----:B------:R-:W-:-:S05]  /*0eb0*/  IMAD R155, R155, -0xa0, RZ ;  /* 0xffffff609b9b7824 */ /* 0x000fca00078e02ff */
[----:B------:R-:W-:-:S14]  /*0ec0*/  R2UR UR8, R155 ;  /* 0x000000009b0872ca */ /* 0x000fdc00000e0000 */
[----:B------:R-:W3:Y:S01]  /*0ed0*/  LDCU UR8, c[0x0][UR8+0x2b0] ;  /* 0x00005600080877ac */ /* 0x000ee20008000800 */
[----:B------:R-:W-:Y:S01]  /*0ee0*/  UISETP.NE.AND UP2, UPT, UR10, 0x2, UPT ;  /* 0x000000020a00788c */ /* 0x000fe2000bf45270 */
[----:B------:R-:W2:Y:S01]  /*0ef0*/  LDC R9, c[0x0][0xb24] ;  /* 0x0002c900ff097b82 */ /* 0x000ea20000000800 */
[----:B------:R-:W-:-:S05]  /*0f00*/  CS2R.32 R2, SR_CgaSize ;  /* 0x0000000000027805 */ /* 0x000fca0000008a00 */
[----:B------:R-:W-:-:S06]  /*0f10*/  IMAD R2, R2, -0xa0, RZ ;  /* 0xffffff6002027824 */ /* 0x000fcc00078e02ff */
[----:B------:R-:W3:Y:S08]  /*0f20*/  LDC R2, c[0x0][R2+0x2a0] ;  /* 0x0000a80002027b82 */ /* 0x000ef00000000800 */
[----:B------:R-:W3:Y:S01]  /*0f30*/  LDC R72, c[0x0][0xb24] ;  /* 0x0002c900ff487b82 */ /* 0x000ee20000000800 */
[----:B-1----:R-:W-:-:S07]  /*0f40*/  I2FP.F32.U32 R3, R164 ;  /* 0x000000a400037245 */ /* 0x002fce0000201000 */
[----:B------:R-:W1:Y:S01]  /*0f50*/  S2UR UR36, SR_CTAID.Z ;  /* 0x00000000002479c3 */ /* 0x000e620000002700 */
[----:B--2---:R-:W-:Y:S01]  /*0f60*/  ISETP.GE.AND P0, PT, R9, 0x1, PT ;  /* 0x000000010900780c */ /* 0x004fe20003f06270 */
[----:B----4-:R-:W-:Y:S01]  /*0f70*/  IMAD.MOV.U32 R155, RZ, RZ, R11 ;  /* 0x000000ffff9b7224 */ /* 0x010fe200078e000b */
[----:B------:R-:W-:Y:S01]  /*0f80*/  I2FP.F32.U32 R4, R11 ;  /* 0x0000000b00047245 */ /* 0x000fe20000201000 */
[----:B------:R-:W-:Y:S01]  /*0f90*/  FMUL R3, R3, UR6 ;  /* 0x0000000603037c20 */ /* 0x000fe20008400000 */
[----:B------:R-:W2:Y:S03]  /*0fa0*/  LDCU UR6, c[0x0][0xb30] ;  /* 0x00016600ff0677ac */ /* 0x000ea60008000800 */
[----:B---3--:R-:W-:Y:S01]  /*0fb0*/  FMUL R4, R4, UR8 ;  /* 0x0000000804047c20 */ /* 0x008fe20008400000 */
[----:B------:R-:W3:Y:S08]  /*0fc0*/  F2I.U32.TRUNC.NTZ R143, R3 ;  /* 0x00000003008f7305 */ /* 0x000ef0000020f000 */
[----:B------:R-:W4:Y:S01]  /*0fd0*/  F2I.U32.TRUNC.NTZ R154, R4 ;  /* 0x00000004009a7305 */ /* 0x000f22000020f000 */
[----:B--2---:R-:W-:Y:S01]  /*0fe0*/  UISETP.NE.AND UP3, UPT, UR6, 0x1, UPT ;  /* 0x000000010600788c */ /* 0x004fe2000bf65270 */
[----:B---3--:R-:W-:-:S05]  /*0ff0*/  IADD3 R143, PT, PT, -R143, RZ, RZ ;  /* 0x000000ff8f8f7210 */ /* 0x008fca0007ffe1ff */
[----:B------:R-:W-:Y:S01]  /*1000*/  IMAD R143, R0, R143, R164 ;  /* 0x0000008f008f7224 */ /* 0x000fe200078e02a4 */
[----:B------:R-:W-:Y:S01]  /*1010*/  PRMT R0, RZ, 0x7610, R0 ;  /* 0x00007610ff007816 */ /* 0x000fe20000000000 */
[----:B----4-:R-:W-:-:S04]  /*1020*/  IMAD.MOV R154, RZ, RZ, -R154 ;  /* 0x000000ffff9a7224 */ /* 0x010fc800078e0a9a */
[----:B------:R-:W-:Y:S01]  /*1030*/  IMAD R154, R2, R154, R11 ;  /* 0x0000009a029a7224 */ /* 0x000fe200078e020b */
[----:B-1----:R-:W-:Y:S06]  /*1040*/  BRA.U UP4, `(.L_x_17) ;  /* 0x0000000104247547 */ /* 0x002fec000b800000 */
[----:B------:R-:W-:Y:S01]  /*1050*/  ISETP.NE.AND P1, PT, R143, RZ, PT ;  /* 0x000000ff8f00720c */ /* 0x000fe20003f25270 */
[----:B------:R-:W-:Y:S01]  /*1060*/  IMAD.MOV.U32 R0, RZ, RZ, 0x3 ;  /* 0x00000003ff007424 */ /* 0x000fe200078e00ff */
[C---:B------:R-:W-:Y:S02]  /*1070*/  LOP3.LUT R3, R154.reuse, 0xfffffffe, RZ, 0xc0, !PT ;  /* 0xfffffffe9a037812 */ /* 0x040fe400078ec0ff */
[----:B------:R-:W-:Y:S02]  /*1080*/  ISETP.LT.U32.OR P1, PT, R154, 0x2, !P1 ;  /* 0x000000029a00780c */ /* 0x000fe40004f21470 */
[----:B------:R-:W-:Y:S02]  /*1090*/  SHF.L.U32 R0, R0, R3, RZ ;  /* 0x0000000300007219 */ /* 0x000fe400000006ff */
[----:B------:R-:W-:Y:S02]  /*10a0*/  SEL R5, RZ, 0x1, !P1 ;  /* 0x00000001ff057807 */ /* 0x000fe40004800000 */
[----:B------:R-:W-:-:S05]  /*10b0*/  SEL R2, RZ, 0x2, !P1 ;  /* 0x00000002ff027807 */ /* 0x000fca0004800000 */
[----:B------:R-:W-:-:S05]  /*10c0*/  IMAD.IADD R2, R5, 0x1, R2 ;  /* 0x0000000105027824 */ /* 0x000fca00078e0202 */
[----:B------:R-:W-:Y:S02]  /*10d0*/  PRMT R8, R2, 0x7610, R8 ;  /* 0x0000761002087816 */ /* 0x000fe40000000008 */
.L_x_17:
[----:B------:R-:W-:Y:S05]  /*10e0*/  @!P0 BRA `(.L_x_18) ;  /* 0x0000000000b88947 */ /* 0x000fea0003800000 */
[----:B------:R-:W1:Y:S01]  /*10f0*/  LDC.64 R4, c[0x0][0xb18] ;  /* 0x0002c600ff047b82 */ /* 0x000e620000000a00 */
[----:B------:R-:W-:-:S07]  /*1100*/  ISETP.NE.AND P0, PT, R9, 0x1, PT ;  /* 0x000000010900780c */ /* 0x000fce0003f05270 */
[----:B------:R-:W2:Y:S08]  /*1110*/  LDC R14, c[0x0][0xb0c] ;  /* 0x0002c300ff0e7b82 */ /* 0x000eb00000000800 */
[----:B------:R-:W3:Y:S08]  /*1120*/  LDC R13, c[0x0][0x370] ;  /* 0x0000dc00ff0d7b82 */ /* 0x000ef00000000800 */
[----:B------:R-:W4:Y:S01]  /*1130*/  LDC R16, c[0x0][0x374] ;  /* 0x0000dd00ff107b82 */ /* 0x000f220000000800 */
[----:B-1----:R-:W-:-:S07]  /*1140*/  ISETP.NE.AND P1, PT, R4, 0x1, PT ;  /* 0x000000010400780c */ /* 0x002fce0003f25270 */
[----:B------:R-:W3:Y:S01]  /*1150*/  LDC.64 R6, c[0x0][0xb10] ;  /* 0x0002c400ff067b82 */ /* 0x000ee20000000a00 */
[----:B--2---:R-:W-:-:S07]  /*1160*/  ISETP.NE.AND P2, PT, R14, 0x1, PT ;  /* 0x000000010e00780c */ /* 0x004fce0003f45270 */
[----:B------:R-:W1:Y:S08]  /*1170*/  LDC R12, c[0x0][0xb20] ;  /* 0x0002c800ff0c7b82 */ /* 0x000e700000000800 */
[----:B------:R-:W2:Y:S01]  /*1180*/  LDC.64 R2, c[0x0][0xb28] ;  /* 0x0002ca00ff027b82 */ /* 0x000ea20000000a00 */
[----:B----4-:R-:W-:-:S04]  /*1190*/  IMAD.HI.U32 R15, R16, R5, RZ ;  /* 0x00000005100f7227 */ /* 0x010fc800078e00ff */
[----:B------:R-:W-:-:S04]  /*11a0*/  IMAD.HI.U32 R5, R164, R5, RZ ;  /* 0x00000005a4057227 */ /* 0x000fc800078e00ff */
[----:B---3--:R-:W-:-:S04]  /*11b0*/  IMAD.HI.U32 R18, R13, R6, RZ ;  /* 0x000000060d127227 */ /* 0x008fc800078e00ff */
[C---:B------:R-:W-:Y:S01]  /*11c0*/  IMAD.HI.U32 R20, R11.reuse, R6, RZ ;  /* 0x000000060b147227 */ /* 0x040fe200078e00ff */
[-C--:B------:R-:W-:Y:S02]  /*11d0*/  @P2 SHF.R.U32.HI R13, RZ, R7.reuse, R18 ;  /* 0x00000007ff0d2219 */ /* 0x080fe40000011612 */
[-C--:B-1----:R-:W-:Y:S02]  /*11e0*/  @P1 SHF.R.U32.HI R16, RZ, R12.reuse, R15 ;  /* 0x0000000cff101219 */ /* 0x082fe4000001160f */
[----:B------:R-:W-:Y:S02]  /*11f0*/  SHF.R.U32.HI R5, RZ, R12, R5 ;  /* 0x0000000cff057219 */ /* 0x000fe40000011605 */
[----:B------:R-:W-:Y:S02]  /*1200*/  SHF.R.U32.HI R20, RZ, R7, R20 ;  /* 0x00000007ff147219 */ /* 0x000fe40000011614 */
[----:B------:R-:W-:Y:S01]  /*1210*/  SEL R5, R164, R5, !P1 ;  /* 0x00000005a4057207 */ /* 0x000fe20004800000 */
[----:B--2---:R-:W-:Y:S01]  /*1220*/  IMAD.HI.U32 R18, R16, R2, RZ ;  /* 0x0000000210127227 */ /* 0x004fe200078e00ff */
[----:B------:R-:W-:-:S02]  /*1230*/  SEL R155, R11, R20, !P2 ;  /* 0x000000140b9b7207 */ /* 0x000fc40005000000 */
[----:B------:R-:W-:Y:S01]  /*1240*/  IADD3 R7, PT, PT, -R5, RZ, RZ ;  /* 0x000000ff05077210 */ /* 0x000fe20007ffe1ff */
[----:B------:R-:W-:Y:S01]  /*1250*/  IMAD.HI.U32 R6, R13, R2, RZ ;  /* 0x000000020d067227 */ /* 0x000fe200078e00ff */
[----:B------:R-:W-:-:S03]  /*1260*/  @P0 SHF.R.U32.HI R16, RZ, R3, R18 ;  /* 0x00000003ff100219 */ /* 0x000fc60000011612 */
[----:B------:R-:W-:Y:S01]  /*1270*/  IMAD R7, R4, R7, R164 ;  /* 0x0000000704077224 */ /* 0x000fe200078e02a4 */
[----:B------:R-:W-:Y:S01]  /*1280*/  @P0 SHF.R.U32.HI R13, RZ, R3, R6 ;  /* 0x00000003ff0d0219 */ /* 0x000fe20000011606 */
[----:B------:R-:W-:-:S04]  /*1290*/  IMAD R16, R16, R9, RZ ;  /* 0x0000000910107224 */ /* 0x000fc800078e02ff */
[----:B------:R-:W-:Y:S01]  /*12a0*/  IMAD R6, R13, R9, RZ ;  /* 0x000000090d067224 */ /* 0x000fe200078e02ff */
[----:B------:R-:W-:-:S04]  /*12b0*/  ISETP.GE.AND P1, PT, R5, R16, PT ;  /* 0x000000100500720c */ /* 0x000fc80003f26270 */
[----:B------:R-:W-:Y:S01]  /*12c0*/  ISETP.GE.OR P1, PT, R155, R6, P1 ;  /* 0x000000069b00720c */ /* 0x000fe20000f26670 */
[----:B------:R-:W-:-:S05]  /*12d0*/  IMAD.HI.U32 R6, R5, R2, RZ ;  /* 0x0000000205067227 */ /* 0x000fca00078e00ff */
[----:B------:R-:W-:-:S04]  /*12e0*/  SHF.R.U32.HI R6, RZ, R3, R6 ;  /* 0x00000003ff067219 */ /* 0x000fc80000011606 */
[----:B------:R-:W-:-:S03]  /*12f0*/  SEL R6, R5, R6, !P0 ;  /* 0x0000000605067207 */ /* 0x000fc60004000000 */
[----:B------:R-:W-:Y:S01]  /*1300*/  @!P1 IMAD.HI.U32 R12, R155, R2, RZ ;  /* 0x000000029b0c9227 */ /* 0x000fe200078e00ff */
[----:B------:R-:W-:-:S04]  /*1310*/  IADD3 R2, PT, PT, -R6, RZ, RZ ;  /* 0x000000ff06027210 */ /* 0x000fc80007ffe1ff */
[----:B------:R-:W-:Y:S01]  /*1320*/  @!P1 SHF.R.U32.HI R12, RZ, R3, R12 ;  /* 0x00000003ff0c9219 */ /* 0x000fe2000001160c */
[----:B------:R-:W-:-:S03]  /*1330*/  IMAD R2, R9, R2, R5 ;  /* 0x0000000209027224 */ /* 0x000fc600078e0205 */
[----:B------:R-:W-:-:S05]  /*1340*/  @!P1 SEL R3, R155, R12, !P0 ;  /* 0x0000000c9b039207 */ /* 0x000fca0004000000 */
[--C-:B------:R-:W-:Y:S02]  /*1350*/  @!P1 IMAD.IADD R6, R6, 0x1, -R3.reuse ;  /* 0x0000000106069824 */ /* 0x100fe400078e0a03 */
[----:B------:R-:W-:Y:S01]  /*1360*/  @!P1 IMAD R3, R2, R13, R3 ;  /* 0x0000000d02039224 */ /* 0x000fe200078e0203 */
[----:B------:R-:W-:Y:S01]  /*1370*/  IADD3 R2, PT, PT, -R155, RZ, RZ ;  /* 0x000000ff9b027210 */ /* 0x000fe20007ffe1ff */
[----:B------:R-:W-:Y:S02]  /*1380*/  @!P1 IMAD R5, R6, R9, R155 ;  /* 0x0000000906059224 */ /* 0x000fe400078e029b */
[----:B------:R-:W-:Y:S02]  /*1390*/  @!P1 IMAD.MOV.U32 R155, RZ, RZ, R3 ;  /* 0x000000ffff9b9224 */ /* 0x000fe400078e0003 */
[----:B------:R-:W-:Y:S02]  /*13a0*/  IMAD R2, R14, R2, R11 ;  /* 0x000000020e027224 */ /* 0x000fe400078e020b */
[----:B------:R-:W-:-:S02]  /*13b0*/  IMAD R164, R5, R4, R7 ;  /* 0x0000000405a47224 */ /* 0x000fc400078e0207 */
[----:B------:R-:W-:Y:S02]  /*13c0*/  IMAD R155, R155, R14, R2 ;  /* 0x0000000e9b9b7224 */ /* 0x000fe400078e0202 */
.L_x_18:
[----:B------:R-:W-:Y:S05]  /*13d0*/  BRA.U UP3, `(.L_x_19) ;  /* 0x0000000103407547 */ /* 0x000fea000b800000 */
[----:B------:R-:W1:Y:S08]  /*13e0*/  LDC.64 R4, c[0x0][0xb10] ;  /* 0x0002c400ff047b82 */ /* 0x000e700000000a00 */
[----:B------:R-:W2:Y:S08]  /*13f0*/  LDC.64 R2, c[0x0][0xb18] ;  /* 0x0002c600ff027b82 */ /* 0x000eb00000000a00 */
[----:B------:R-:W3:Y:S08]  /*1400*/  LDC R6, c[0x0][0xb20] ;  /* 0x0002c800ff067b82 */ /* 0x000ef00000000800 */
[----:B------:R-:W4:Y:S01]  /*1410*/  LDC R12, c[0x0][0xb0c] ;  /* 0x0002c300ff0c7b82 */ /* 0x000f220000000800 */
[----:B-1----:R-:W-:-:S05]  /*1420*/  IMAD.HI.U32 R4, R155, R4, RZ ;  /* 0x000000049b047227 */ /* 0x002fca00078e00ff */
[----:B------:R-:W-:Y:S01]  /*1430*/  SHF.R.U32.HI R4, RZ, R5, R4 ;  /* 0x00000005ff047219 */ /* 0x000fe20000011604 */
[----:B--2---:R-:W-:Y:S01]  /*1440*/  IMAD.HI.U32 R3, R164, R3, RZ ;  /* 0x00000003a4037227 */ /* 0x004fe200078e00ff */
[----:B------:R-:W-:-:S04]  /*1450*/  ISETP.NE.AND P0, PT, R2, 0x1, PT ;  /* 0x000000010200780c */ /* 0x000fc80003f05270 */
[----:B---3--:R-:W-:-:S04]  /*1460*/  SHF.R.U32.HI R3, RZ, R6, R3 ;  /* 0x00000006ff037219 */ /* 0x008fc80000011603 */
[----:B------:R-:W-:Y:S02]  /*1470*/  SEL R3, R164, R3, !P0 ;  /* 0x00000003a4037207 */ /* 0x000fe40004000000 */
[----:B----4-:R-:W-:-:S04]  /*1480*/  ISETP.NE.AND P1, PT, R12, 0x1, PT ;  /* 0x000000010c00780c */ /* 0x010fc80003f25270 */
[----:B------:R-:W-:-:S05]  /*1490*/  SEL R6, R155, R4, !P1 ;  /* 0x000000049b067207 */ /* 0x000fca0004800000 */
[----:B------:R-:W-:Y:S02]  /*14a0*/  IMAD.IADD R4, R3, 0x1, -R6 ;  /* 0x0000000103047824 */ /* 0x000fe400078e0a06 */
[----:B------:R-:W-:Y:S02]  /*14b0*/  IMAD.IADD R3, R6, 0x1, -R3 ;  /* 0x0000000106037824 */ /* 0x000fe400078e0a03 */
[----:B------:R-:W-:Y:S02]  /*14c0*/  IMAD R155, R4, R12, R155 ;  /* 0x0000000c049b7224 */ /* 0x000fe400078e029b */
[----:B------:R-:W-:Y:S02]  /*14d0*/  IMAD R164, R3, R2, R164 ;  /* 0x0000000203a47224 */ /* 0x000fe400078e02a4 */
.L_x_19:
[----:B------:R-:W-:Y:S05]  /*14e0*/  BRA.U !UP1, `(.L_x_20) ;  /* 0x00000001090c7547 */ /* 0x000fea000b800000 */
[----:B------:R-:W-:Y:S01]  /*14f0*/  UCGABAR_WAIT ;  /* 0x0000000000007dc7 */ /* 0x000fe20008000000 */
[----:B------:R-:W-:Y:S01]  /*1500*/  CCTL.IVALL ;  /* 0x00000000ff00798f */ /* 0x000fe20002000000 */
[----:B------:R-:W-:Y:S05]  /*1510*/  BRA `(.L_x_21) ;  /* 0x0000000000047947 */ /* 0x000fea0003800000 */
.L_x_20:
[----:B------:R-:W-:Y:S06]  /*1520*/  BAR.SYNC.DEFER_BLOCKING 0x0 ;  /* 0x0000000000007b1d */ /* 0x000fec0000010000 */
.L_x_21:
[----:B------:R-:W-:Y:S05]  /*1530*/  BRA.U UP2, `(.L_x_22) ;  /* 0x0000001102d87547 */ /* 0x000fea000b800000 */
[----:B------:R-:W1:Y:S01]  /*1540*/  LDCU UR15, c[0x0][0x38c] ;  /* 0x00007180ff0f77ac */ /* 0x000e620008000800 */
[----:B------:R-:W2:Y:S01]  /*1550*/  LDC R9, c[0x0][0x370] ;  /* 0x0000dc00ff097b82 */ /* 0x000ea20000000800 */
[C---:B------:R-:W-:Y:S01]  /*1560*/  IMAD.SHL.U32 R17, R11.reuse, 0x20, RZ ;  /* 0x000000200b117824 */ /* 0x040fe200078e00ff */
[----:B------:R-:W-:Y:S01]  /*1570*/  PLOP3.LUT P1, PT, PT, PT, UP5, 0x80, 0x8 ;  /* 0x000000000008781c */ /* 0x000fe20003f2f058 */
[----:B------:R-:W-:Y:S01]  /*1580*/  UISETP.NE.AND UP1, UPT, UR10, URZ, UPT ;  /* 0x000000ff0a00728c */ /* 0x000fe2000bf25270 */
[----:B------:R-:W-:Y:S01]  /*1590*/  ISETP.NE.AND P4, PT, R10, RZ, P5 ;  /* 0x000000ff0a00720c */ /* 0x000fe20002f85270 */
[----:B------:R-:W-:Y:S01]  /*15a0*/  IMAD.SHL.U32 R16, R11, 0x80, RZ ;  /* 0x000000800b107824 */ /* 0x000fe200078e00ff */
[----:B------:R-:W-:Y:S01]  /*15b0*/  PLOP3.LUT P1, PT, P1, PT, PT, 0x8, 0x80 ;  /* 0x000000000080781c */ /* 0x000fe20000f2e170 */
[----:B------:R-:W-:Y:S01]  /*15c0*/  IMAD.MOV.U32 R15, RZ, RZ, 0x1 ;  /* 0x00000001ff0f7424 */ /* 0x000fe200078e00ff */
[----:B------:R-:W3:Y:S01]  /*15d0*/  LDC R0, c[0x0][0x374] ;  /* 0x0000dd00ff007b82 */ /* 0x000ee20000000800 */
[----:B------:R-:W-:Y:S01]  /*15e0*/  IMAD.MOV.U32 R14, RZ, RZ, RZ ;  /* 0x000000ffff0e7224 */ /* 0x000fe200078e00ff */
[----:B------:R-:W-:Y:S01]  /*15f0*/  CS2R R12, SRZ ;  /* 0x00000000000c7805 */ /* 0x000fe2000001ff00 */
[----:B------:R-:W-:Y:S01]  /*1600*/  IMAD.MOV.U32 R10, RZ, RZ, 0x1 ;  /* 0x00000001ff0a7424 */ /* 0x000fe200078e00ff */
[----:B------:R-:W-:Y:S01]  /*1610*/  LOP3.LUT R17, R17, 0x20, RZ, 0xc0, !PT ;  /* 0x0000002011117812 */ /* 0x000fe200078ec0ff */
[----:B------:R-:W4:Y:S01]  /*1620*/  LDCU.64 UR24, c[0x0][0x348] ;  /* 0x00006900ff1877ac */ /* 0x000f220008000a00 */
[----:B-1----:R-:W-:-:S02]  /*1630*/  UIADD3 UR4, UPT, UPT, UR15, 0x7f, URZ ;  /* 0x0000007f0f047890 */ /* 0x002fc4000fffe0ff */
[----:B------:R-:W-:Y:S02]  /*1640*/  USEL UR7, UR7, 0x2, UP1 ;  /* 0x0000000207077887 */ /* 0x000fe40008800000 */
[----:B------:R-:W-:Y:S01]  /*1650*/  USHF.R.S32.HI UR22, URZ, 0x1f, UR4 ;  /* 0x0000001fff167899 */ /* 0x000fe20008011404 */
[----:B------:R-:W-:-:S03]  /*1660*/  UMOV UR13, URZ ;  /* 0x000000ff000d7c82 */ /* 0x000fc60008000000 */
[----:B------:R-:W-:Y:S02]  /*1670*/  ULEA.HI UR22, UR22, UR4, URZ, 0x7 ;  /* 0x0000000416167291 */ /* 0x000fe4000f8f38ff */
[----:B------:R-:W-:Y:S02]  /*1680*/  UIADD3 UR4, UPT, UPT, UR15, -0x1, URZ ;  /* 0xffffffff0f047890 */ /* 0x000fe4000fffe0ff */
[----:B------:R-:W-:Y:S02]  /*1690*/  USHF.R.S32.HI UR22, URZ, 0x7, UR22 ;  /* 0x00000007ff167899 */ /* 0x000fe40008011416 */
[----:B------:R-:W-:Y:S02]  /*16a0*/  UISETP.GE.U32.AND UP2, UPT, UR4, -0xff, UPT ;  /* 0xffffff010400788c */ /* 0x000fe4000bf46070 */
[----:B------:R-:W-:Y:S02]  /*16b0*/  UISETP.LT.U32.AND UP0, UPT, UR22, 0x5, UPT ;  /* 0x000000051600788c */ /* 0x000fe4000bf01070 */
[----:B------:R-:W-:-:S02]  /*16c0*/  UIADD3 UR15, UPT, UPT, UR15, 0xfe, URZ ;  /* 0x000000fe0f0f7890 */ /* 0x000fc4000fffe0ff */
[----:B------:R-:W-:-:S04]  /*16d0*/  USEL UR21, UR22, 0x5, UP0 ;  /* 0x0000000516157887 */ /* 0x000fc80008000000 */
[----:B------:R-:W-:Y:S02]  /*16e0*/  UIADD3 UR6, UPT, UPT, UR21, -0x1, URZ ;  /* 0xffffffff15067890 */ /* 0x000fe4000fffe0ff */
[----:B------:R-:W-:Y:S02]  /*16f0*/  @UP2 UIADD3 UR6, UPT, UPT, UR21, URZ, URZ ;  /* 0x000000ff15062290 */ /* 0x000fe4000fffe0ff */
[----:B------:R-:W-:Y:S02]  /*1700*/  UIADD3 UR14, UPT, UPT, UR22, -UR21, URZ ;  /* 0x80000015160e7290 */ /* 0x000fe4000fffe0ff */
[----:B------:R-:W-:Y:S02]  /*1710*/  UIADD3 UR5, UPT, UPT, UR6, 0x1, URZ ;  /* 0x0000000106057890 */ /* 0x000fe4000fffe0ff */
[----:B--2-4-:R-:W-:-:S12]  /*1720*/  UIADD3 UR6, UPT, UPT, -UR6, URZ, URZ ;  /* 0x000000ff06067290 */ /* 0x014fd8000fffe1ff */
.L_x_42:
[----:B------:R-:W-:Y:S01]  /*1730*/  UISETP.NE.AND UP0, UPT, UR37, URZ, UPT ;  /* 0x000000ff2500728c */ /* 0x000fe2000bf05270 */
[----:B------:R-:W1:Y:S08]  /*1740*/  S2UR UR37, SR_CgaCtaId ;  /* 0x00000000002579c3 */ /* 0x000e700000008800 */
[----:B------:R-:W-:Y:S05]  /*1750*/  BRA.U UP0, `(.L_x_23) ;  /* 0x0000000100347547 */ /* 0x000fea000b800000 */
[----:B------:R-:W2:Y:S01]  /*1760*/  S2R R2, SR_CgaCtaId ;  /* 0x0000000000027919 */ /* 0x000ea20000008800 */
[----:B------:R-:W-:-:S04]  /*1770*/  MOV R3, 0x400 ;  /* 0x0000040000037802 */ /* 0x000fc80000000f00 */
[----:B--2---:R-:W-:Y:S02]  /*1780*/  LEA R3, R2, R3, 0x18 ;  /* 0x0000000302037211 */ /* 0x004fe400078ec0ff */
[----:B------:R-:W-:-:S03]  /*1790*/  SHF.L.U32 R2, R10, 0x1f, RZ ;  /* 0x0000001f0a027819 */ /* 0x000fc600000006ff */
[----:B------:R-:W-:-:S04]  /*17a0*/  IMAD R3, R12, 0x8, R3 ;  /* 0x000000080c037824 */ /* 0x000fc800078e0203 */
[----:B------:R-:W2:Y:S02]  /*17b0*/  SYNCS.PHASECHK.TRANS64.TRYWAIT P0, [R3+URZ+0xe0], R2 ;  /* 0x0000e002030075a7 */ /* 0x000ea400080011ff */
[----:B--2---:R-:W-:Y:S05]  /*17c0*/  @!P0 BRA `(.L_x_24) ;  /* 0x0000005800748947 */ /* 0x004fea0003800000 */
.L_x_114:
[----:B------:R-:W-:Y:S01]  /*17d0*/  VIADD R12, R12, 0x1 ;  /* 0x000000010c0c7836 */ /* 0x000fe20000000000 */
[----:B------:R2:W-:Y:S04]  /*17e0*/  SYNCS.ARRIVE.TRANS64.A1T0 RZ, [R3+URZ+0xd0], RZ ;  /* 0x0000d0ff03ff79a7 */ /* 0x0005e800081000ff */
[----:B------:R-:W-:-:S04]  /*17f0*/  ISETP.NE.AND P0, PT, R12, 0x2, PT ;  /* 0x000000020c00780c */ /* 0x000fc80003f05270 */
[----:B------:R-:W-:Y:S02]  /*1800*/  SEL R12, R12, RZ, P0 ;  /* 0x000000ff0c0c7207 */ /* 0x000fe40000000000 */
[----:B--2---:R-:W-:-:S04]  /*1810*/  SEL R3, RZ, 0x1, P0 ;  /* 0x00000001ff037807 */ /* 0x004fc80000000000 */
[----:B------:R-:W-:-:S07]  /*1820*/  LOP3.LUT R10, R10, R3, RZ, 0x3c, !PT ;  /* 0x000000030a0a7212 */ /* 0x000fce00078e3cff */
.L_x_23:
[----:B------:R-:W-:Y:S01]  /*1830*/  UMOV UR4, 0x400 ;  /* 0x0000040000047882 */ /* 0x000fe20000000000 */
[----:B------:R-:W-:Y:S01]  /*1840*/  LEA.HI R3, R155, R155, RZ, 0x1 ;  /* 0x0000009b9b037211 */ /* 0x000fe200078f08ff */
[----:B-1----:R-:W-:Y:S01]  /*1850*/  ULEA UR4, UR37, UR4, 0x18 ;  /* 0x0000000425047291 */ /* 0x002fe2000f8ec0ff */
[----:B------:R-:W-:Y:S01]  /*1860*/  SHF.L.U32 R2, R15, 0x1f, RZ ;  /* 0x0000001f0f027819 */ /* 0x000fe200000006ff */
[----:B------:R-:W-:Y:S01]  /*1870*/  UISETP.GE.U32.AND UP0, UPT, UR15, 0xff, UPT ;  /* 0x000000ff0f00788c */ /* 0x000fe2000bf06070 */
[----:B------:R-:W-:Y:S01]  /*1880*/  R2UR UR35, R16 ;  /* 0x00000000102372ca */ /* 0x000fe200000e0000 */
[----:B------:R-:W-:Y:S01]  /*1890*/  ULEA UR8, UR13, UR4, 0x3 ;  /* 0x000000040d087291 */ /* 0x000fe2000f8e18ff */
[----:B------:R-:W-:Y:S01]  /*18a0*/  IMAD.SHL.U32 R3, R3, 0x80, RZ ;  /* 0x0000008003037824 */ /* 0x000fe200078e00ff */
[----:B------:R-:W-:Y:S01]  /*18b0*/  R2UR UR11, R17 ;  /* 0x00000000110b72ca */ /* 0x000fe200000e0000 */
[----:B------:R-:W-:-:S03]  /*18c0*/  UMOV UR23, URZ ;  /* 0x000000ff00177c82 */ /* 0x000fc60008000000 */
[----:B------:R-:W-:-:S03]  /*18d0*/  LOP3.LUT R3, R3, 0xffffff00, RZ, 0xc0, !PT ;  /* 0xffffff0003037812 */ /* 0x000fc600078ec0ff */
[----:B------:R1:W2:Y:S01]  /*18e0*/  SYNCS.PHASECHK.TRANS64.TRYWAIT P0, [UR8+0x28], R2 ;  /* 0x00002802ff0075a7 */ /* 0x0002a20008001108 */
[----:B------:R-:W-:Y:S02]  /*18f0*/  R2UR UR9, R3 ;  /* 0x00000000030972ca */ /* 0x000fe400000e0000 */
[----:B------:R-:W-:-:S11]  /*1900*/  R2UR UR8, R164 ;  /* 0x00000000a40872ca */ /* 0x000fd600000e0000 */
[----:B------:R-:W-:Y:S02]  /*1910*/  ULOP3.LUT UR35, UR9, 0x80, UR35, 0xf8, !UPT ;  /* 0x0000008009237892 */ /* 0x000fe4000f8ef823 */
[----:B------:R-:W-:Y:S01]  /*1920*/  ULEA UR11, UR8, UR11, 0x6 ;  /* 0x0000000b080b7291 */ /* 0x000fe2000f8e30ff */
[----:B------:R-:W-:Y:S11]  /*1930*/  BRA.U !UP0, `(.L_x_25) ;  /* 0x0000000108c07547 */ /* 0x000ff6000b800000 */
[----:B------:R-:W-:Y:S01]  /*1940*/  UMOV UR16, UR6 ;  /* 0x0000000600107c82 */ /* 0x000fe20008000000 */
[----:B------:R-:W-:Y:S01]  /*1950*/  UMOV UR17, UR13 ;  /* 0x0000000d00117c82 */ /* 0x000fe20008000000 */
[----:B------:R-:W-:-:S05]  /*1960*/  UMOV UR34, URZ ;  /* 0x000000ff00227c82 */ /* 0x000fca0008000000 */
.L_x_31:
[----:B------:R-:W-:Y:S01]  /*1970*/  ULEA UR33, UR17, UR4, 0x3 ;  /* 0x0000000411217291 */ /* 0x000fe2000f8e18ff */
[----:B------:R-:W-:Y:S01]  /*1980*/  @P5 MOV R3, 0xa000 ;  /* 0x0000a00000035802 */ /* 0x000fe20000000f00 */
[----:B-12-4-:R-:W-:Y:S10]  /*1990*/  @P0 BRA `(.L_x_26) ;  /* 0x00000000000c0947 */ /* 0x016ff40003800000 */
[----:B------:R-:W-:-:S04]  /*19a0*/  SHF.L.U32 R5, R15, 0x1f, RZ ;  /* 0x0000001f0f057819 */ /* 0x000fc800000006ff */
[----:B------:R-:W2:Y:S02]  /*19b0*/  SYNCS.PHASECHK.TRANS64.TRYWAIT P0, [UR33+0x28], R5 ;  /* 0x00002805ff0075a7 */ /* 0x000ea40008001121 */
[----:B--2---:R-:W-:Y:S05]  /*19c0*/  @!P0 BRA `(.L_x_27) ;  /* 0x0000005800088947 */ /* 0x004fea0003800000 */
.L_x_26:
[----:B------:R2:W-:Y:S01]  /*19d0*/  @P5 SYNCS.ARRIVE.TRANS64 RZ, [UR33], R3 ;  /* 0x00000003ffff59a7 */ /* 0x0005e20008000021 */
[----:B------:R-:W-:Y:S02]  /*19e0*/  ULOP3.LUT UR8, UR7, 0x2, URZ, 0xfc, !UPT ;  /* 0x0000000207087892 */ /* 0x000fe4000f8efcff */
[----:B------:R-:W-:Y:S02]  /*19f0*/  UIADD3 UR16, UPT, UPT, UR16, 0x1, URZ ;  /* 0x0000000110107890 */ /* 0x000fe4000fffe0ff */
[----:B------:R-:W-:Y:S02]  /*1a00*/  UISETP.NE.AND UP0, UPT, UR8, 0x2, UPT ;  /* 0x000000020800788c */ /* 0x000fe4000bf05270 */
[----:B------:R-:W-:-:S07]  /*1a10*/  UISETP.NE.AND UP2, UPT, UR16, 0x1, UPT ;  /* 0x000000011000788c */ /* 0x000fce000bf45270 */
[----:B------:R-:W-:Y:S05]  /*1a20*/  BRA.U UP0, `(.L_x_28) ;  /* 0x0000000100047547 */ /* 0x000fea000b800000 */
[----:B------:R-:W-:Y:S05]  /*1a30*/  BPT.TRAP 0x1 ;  /* 0x000000040000795c */ /* 0x000fea0000300000 */
.L_x_28:
[----:B------:R-:W-:Y:S04]  /*1a40*/  BSSY.RECONVERGENT B0, `(.L_x_29) ;  /* 0x0000003000007945 */ /* 0x000fe80003800200 */
[----:B------:R-:W-:Y:S05]  /*1a50*/  @!P4 BRA `(.L_x_30) ;  /* 0x000000000004c947 */ /* 0x000fea0003800000 */
[----:B------:R-:W-:Y:S05]  /*1a60*/  BPT.TRAP 0x1 ;  /* 0x000000040000795c */ /* 0x000fea0000300000 */
.L_x_30:
[----:B------:R-:W-:Y:S05]  /*1a70*/  BSYNC.RECONVERGENT B0 ;  /* 0x0000000000007941 */ /* 0x000fea0003800200 */
.L_x_29:
[----:B------:R-:W-:Y:S02]  /*1a80*/  UIADD3 UR13, UPT, UPT, UR17, 0x1, URZ ;  /* 0x00000001110d7890 */ /* 0x000fe4000fffe0ff */
[----:B------:R-:W-:Y:S02]  /*1a90*/  ULEA UR32, UR17, UR4, 0xe ;  /* 0x0000000411207291 */ /* 0x000fe4000f8e70ff */
[----:B------:R-:W-:Y:S02]  /*1aa0*/  UISETP.NE.AND UP0, UPT, UR13, 0x5, UPT ;  /* 0x000000050d00788c */ /* 0x000fe4000bf05270 */
[----:B------:R-:W-:Y:S02]  /*1ab0*/  UIADD3 UR28, UP1, UPT, UR24, 0x80, URZ ;  /* 0x00000080181c7890 */ /* 0x000fe4000ff3e0ff */
[----:B------:R-:W-:Y:S02]  /*1ac0*/  USEL UR9, URZ, 0x1, UP0 ;  /* 0x00000001ff097887 */ /* 0x000fe40008000000 */
[----:B------:R-:W-:-:S02]  /*1ad0*/  USEL UR13, UR13, URZ, UP0 ;  /* 0x000000ff0d0d7287 */ /* 0x000fc40008000000 */
[----:B------:R-:W-:Y:S02]  /*1ae0*/  UIADD3 UR26, UP0, UPT, UR24, 0x180, URZ ;  /* 0x00000180181a7890 */ /* 0x000fe4000ff1e0ff */
[----:B------:R-:W-:Y:S01]  /*1af0*/  ULEA UR8, UR13, UR4, 0x3 ;  /* 0x000000040d087291 */ /* 0x000fe2000f8e18ff */
[----:B------:R-:W-:Y:S01]  /*1b00*/  LOP3.LUT R15, R15, UR9, RZ, 0x3c, !PT ;  /* 0x000000090f0f7c12 */ /* 0x000fe2000f8e3cff */
[----:B------:R-:W-:Y:S02]  /*1b10*/  ULOP3.LUT UR33, UR33, 0xfefffff8, URZ, 0xc0, !UPT ;  /* 0xfefffff821217892 */ /* 0x000fe4000f8ec0ff */
[----:B------:R-:W-:Y:S01]  /*1b20*/  UIADD3.X UR29, UPT, UPT, URZ, UR25, URZ, UP1, !UPT ;  /* 0x00000019ff1d7290 */ /* 0x000fe20008ffe4ff */
[----:B-1----:R-:W-:Y:S01]  /*1b30*/  SHF.L.U32 R2, R15, 0x1f, RZ ;  /* 0x0000001f0f027819 */ /* 0x002fe200000006ff */
[----:B------:R-:W-:Y:S02]  /*1b40*/  UIADD3 UR32, UPT, UPT, UR32, 0x4400, URZ ;  /* 0x0000440020207890 */ /* 0x000fe4000fffe0ff */
[----:B------:R-:W-:Y:S01]  /*1b50*/  UIADD3.X UR27, UPT, UPT, URZ, UR25, URZ, UP0, !UPT ;  /* 0x00000019ff1b7290 */ /* 0x000fe200087fe4ff */
[----:B------:R4:W1:Y:S01]  /*1b60*/  SYNCS.PHASECHK.TRANS64.TRYWAIT P0, [UR8+0x28], R2 ;  /* 0x00002802ff0075a7 */ /* 0x0008620008001108 */
[----:B------:R-:W-:Y:S01]  /*1b70*/  ULEA UR8, UR17, UR4, 0xc ;  /* 0x0000000411087291 */ /* 0x000fe2000f8e60ff */
[----:B------:R-:W-:Y:S01]  /*1b80*/  UMOV UR18, 0x0 ;  /* 0x0000000000127882 */ /* 0x000fe20000000000 */
[----:B------:R-:W-:-:S02]  /*1b90*/  UMOV UR19, 0x10000000 ;  /* 0x1000000000137882 */ /* 0x000fc40000000000 */
[----:B------:R-:W-:Y:S01]  /*1ba0*/  UIADD3 UR8, UPT, UPT, UR8, 0x18400, URZ ;  /* 0x0001840008087890 */ /* 0x000fe2000fffe0ff */
[----:B------:R2:W-:Y:S01]  /*1bb0*/  UTMALDG.3D.2CTA [UR32], [UR28], desc[UR18] ;  /* 0x000012201c0075b4 */ /* 0x0005e20008211000 */
[----:B------:R-:W-:Y:S01]  /*1bc0*/  UMOV UR10, UR34 ;  /* 0x00000022000a7c82 */ /* 0x000fe20008000000 */
[----:B------:R-:W-:Y:S01]  /*1bd0*/  UMOV UR12, UR36 ;  /* 0x00000024000c7c82 */ /* 0x000fe20008000000 */
[----:B------:R-:W-:Y:S01]  /*1be0*/  UMOV UR9, UR33 ;  /* 0x0000002100097c82 */ /* 0x000fe20008000000 */
[----:B------:R-:W-:Y:S01]  /*1bf0*/  UMOV UR23, UR5 ;  /* 0x0000000500177c82 */ /* 0x000fe20008000000 */
[----:B------:R-:W-:-:S03]  /*1c00*/  UMOV UR17, UR13 ;  /* 0x0000000d00117c82 */ /* 0x000fc60008000000 */
[----:B------:R4:W-:Y:S01]  /*1c10*/  UTMALDG.3D.2CTA [UR8], [UR26], desc[UR18] ;  /* 0x000012081a0075b4 */ /* 0x0009e20008211000 */
[----:B--2---:R-:W-:Y:S01]  /*1c20*/  UIADD3 UR34, UPT, UPT, UR34, 0x80, URZ ;  /* 0x0000008022227890 */ /* 0x004fe2000fffe0ff */
[----:B------:R-:W-:Y:S11]  /*1c30*/  BRA.U UP2, `(.L_x_31) ;  /* 0xfffffffd024c7547 */ /* 0x000ff6000b83ffff */
.L_x_25:
[----:B----4-:R-:W-:Y:S01]  /*1c40*/  ULEA UR8, UR13, UR4, 0x3 ;  /* 0x000000040d087291 */ /* 0x010fe2000f8e18ff */
[----:B-1----:R-:W-:Y:S01]  /*1c50*/  SHF.L.U32 R2, R15, 0x1f, RZ ;  /* 0x0000001f0f027819 */ /* 0x002fe200000006ff */
[----:B------:R-:W-:Y:S01]  /*1c60*/  @!P1 SYNCS.ARRIVE.TRANS64.A1T0 RZ, [UR4+0x68], RZ ;  /* 0x000068ffffff99a7 */ /* 0x000fe20008100004 */
[----:B------:R-:W-:-:S06]  /*1c70*/  UISETP.GT.AND UP0, UPT, UR22, UR21, UPT ;  /* 0x000000151600728c */ /* 0x000fcc000bf04270 */
[----:B--2---:R1:W2:Y:S03]  /*1c80*/  SYNCS.PHASECHK.TRANS64.TRYWAIT P0, [UR8+0x28], R2 ;  /* 0x00002802ff0075a7 */ /* 0x0042a60008001108 */
[----:B------:R-:W-:Y:S05]  /*1c90*/  BRA.U !UP0, `(.L_x_32) ;  /* 0x0000000108c07547 */ /* 0x000fea000b800000 */
[----:B------:R-:W-:Y:S01]  /*1ca0*/  UIADD3 UR26, UPT, UPT, UR14, UR23, URZ ;  /* 0x000000170e1a7290 */ /* 0x000fe2000fffe0ff */
[----:B------:R-:W-:-:S11]  /*1cb0*/  UMOV UR27, UR13 ;  /* 0x0000000d001b7c82 */ /* 0x000fd60008000000 */
.L_x_38:
[----:B------:R-:W-:Y:S01]  /*1cc0*/  ULEA UR17, UR27, UR4, 0x3 ;  /* 0x000000041b117291 */ /* 0x000fe2000f8e18ff */
[----:B--2---:R-:W-:Y:S01]  /*1cd0*/  @P5 MOV R3, 0xa000 ;  /* 0x0000a00000035802 */ /* 0x004fe20000000f00 */
[----:B-12---:R-:W-:Y:S10]  /*1ce0*/  @P0 BRA `(.L_x_33) ;  /* 0x00000000000c0947 */ /* 0x006ff40003800000 */
[----:B------:R-:W-:-:S04]  /*1cf0*/  SHF.L.U32 R5, R15, 0x1f, RZ ;  /* 0x0000001f0f057819 */ /* 0x000fc800000006ff */
[----:B------:R-:W2:Y:S02]  /*1d00*/  SYNCS.PHASECHK.TRANS64.TRYWAIT P0, [UR17+0x28], R5 ;  /* 0x00002805ff0075a7 */ /* 0x000ea40008001111 */
[----:B--2---:R-:W-:Y:S05]  /*1d10*/  @!P0 BRA `(.L_x_34) ;  /* 0x00000054004c8947 */ /* 0x004fea0003800000 */
.L_x_33:
[----:B------:R2:W-:Y:S01]  /*1d20*/  @P5 SYNCS.ARRIVE.TRANS64 RZ, [UR17], R3 ;  /* 0x00000003ffff59a7 */ /* 0x0005e20008000011 */
[----:B------:R-:W-:-:S04]  /*1d30*/  ULOP3.LUT UR8, UR7, 0x2, URZ, 0xfc, !UPT ;  /* 0x0000000207087892 */ /* 0x000fc8000f8efcff */
[----:B------:R-:W-:-:S09]  /*1d40*/  UISETP.NE.AND UP0, UPT, UR8, 0x2, UPT ;  /* 0x000000020800788c */ /* 0x000fd2000bf05270 */
[----:B------:R-:W-:Y:S05]  /*1d50*/  BRA.U UP0, `(.L_x_35) ;  /* 0x0000000100047547 */ /* 0x000fea000b800000 */
[----:B------:R-:W-:Y:S05]  /*1d60*/  BPT.TRAP 0x1 ;  /* 0x000000040000795c */ /* 0x000fea0000300000 */
.L_x_35:
[----:B------:R-:W-:Y:S04]  /*1d70*/  BSSY.RECONVERGENT B0, `(.L_x_36) ;  /* 0x0000003000007945 */ /* 0x000fe80003800200 */
[----:B------:R-:W-:Y:S05]  /*1d80*/  @!P4 BRA `(.L_x_37) ;  /* 0x000000000004c947 */ /* 0x000fea0003800000 */
[----:B------:R-:W-:Y:S05]  /*1d90*/  BPT.TRAP 0x1 ;  /* 0x000000040000795c */ /* 0x000fea0000300000 */
.L_x_37:
[----:B------:R-:W-:Y:S05]  /*1da0*/  BSYNC.RECONVERGENT B0 ;  /* 0x0000000000007941 */ /* 0x000fea0003800200 */
.L_x_36:
        /* <DEDUP_REMOVED lines=9> */
[----:B------:R-:W-:Y:S02]  /*1e40*/  USHF.L.U32 UR18, UR23, 0x7, URZ ;  /* 0x0000000717127899 */ /* 0x000fe400080006ff */
[----:B------:R-:W-:Y:S01]  /*1e50*/  ULOP3.LUT UR17, UR17, 0xfefffff8, URZ, 0xc0, !UPT ;  /* 0xfefffff811117892 */ /* 0x000fe2000f8ec0ff */
[----:B-1----:R-:W-:Y:S01]  /*1e60*/  SHF.L.U32 R2, R15, 0x1f, RZ ;  /* 0x0000001f0f027819 */ /* 0x002fe200000006ff */
[----:B------:R-:W-:Y:S02]  /*1e70*/  UIADD3 UR16, UPT, UPT, UR16, 0x4400, URZ ;  /* 0x0000440010107890 */ /* 0x000fe4000fffe0ff */
[----:B------:R-:W-:Y:S01]  /*1e80*/  UIADD3.X UR33, UPT, UPT, URZ, UR25, URZ, UP1, !UPT ;  /* 0x00000019ff217290 */ /* 0x000fe20008ffe4ff */
[----:B------:R4:W1:Y:S01]  /*1e90*/  SYNCS.PHASECHK.TRANS64.TRYWAIT P0, [UR8+0x28], R2 ;  /* 0x00002802ff0075a7 */ /* 0x0008620008001108 */
[----:B------:R-:W-:-:S02]  /*1ea0*/  ULEA UR8, UR27, UR4, 0xc ;  /* 0x000000041b087291 */ /* 0x000fc4000f8e60ff */
[----:B------:R-:W-:Y:S02]  /*1eb0*/  UIADD3.X UR31, UPT, UPT, URZ, UR25, URZ, UP0, !UPT ;  /* 0x00000019ff1f7290 */ /* 0x000fe400087fe4ff */
[----:B------:R-:W-:Y:S01]  /*1ec0*/  UIADD3 UR8, UPT, UPT, UR8, 0x18400, URZ ;  /* 0x0001840008087890 */ /* 0x000fe2000fffe0ff */
[----:B------:R-:W-:Y:S01]  /*1ed0*/  UMOV UR28, 0x0 ;  /* 0x00000000001c7882 */ /* 0x000fe20000000000 */
[----:B------:R-:W-:Y:S01]  /*1ee0*/  UMOV UR29, 0x10000000 ;  /* 0x10000000001d7882 */ /* 0x000fe20000000000 */
[----:B------:R-:W-:Y:S01]  /*1ef0*/  UMOV UR19, UR35 ;  /* 0x0000002300137c82 */ /* 0x000fe20008000000 */
[----:B------:R-:W-:Y:S01]  /*1f00*/  UMOV UR20, UR36 ;  /* 0x0000002400147c82 */ /* 0x000fe20008000000 */
[----:B------:R-:W-:Y:S01]  /*1f10*/  UMOV UR12, UR36 ;  /* 0x00000024000c7c82 */ /* 0x000fe20008000000 */
[----:B------:R-:W-:Y:S01]  /*1f20*/  UMOV UR9, UR17 ;  /* 0x0000001100097c82 */ /* 0x000fe20008000000 */
[----:B------:R-:W-:Y:S01]  /*1f30*/  UMOV UR10, UR18 ;  /* 0x00000012000a7c82 */ /* 0x000fe20008000000 */
[----:B------:R4:W-:Y:S01]  /*1f40*/  UTMALDG.3D.2CTA [UR16], [UR32], desc[UR28] ;  /* 0x00001c10200075b4 */ /* 0x0009e20008211000 */
[----:B------:R-:W-:Y:S01]  /*1f50*/  UIADD3 UR23, UPT, UPT, UR23, 0x1, URZ ;  /* 0x0000000117177890 */ /* 0x000fe2000fffe0ff */
[----:B------:R-:W-:-:S03]  /*1f60*/  UMOV UR27, UR13 ;  /* 0x0000000d001b7c82 */ /* 0x000fc60008000000 */
[----:B------:R-:W-:Y:S01]  /*1f70*/  UISETP.NE.AND UP0, UPT, UR23, UR26, UPT ;  /* 0x0000001a1700728c */ /* 0x000fe2000bf05270 */
[----:B------:R4:W-:Y:S08]  /*1f80*/  UTMALDG.3D.2CTA [UR8], [UR30], desc[UR28] ;  /* 0x00001c081e0075b4 */ /* 0x0009f00008211000 */
[----:B----4-:R-:W-:Y:S05]  /*1f90*/  BRA.U UP0, `(.L_x_38) ;  /* 0xfffffffd00487547 */ /* 0x010fea000b83ffff */
.L_x_32:
[C---:B-1----:R-:W-:Y:S01]  /*1fa0*/  LEA R2, R14.reuse, UR4, 0x3 ;  /* 0x000000040e027c11 */ /* 0x042fe2000f8e18ff */
[----:B------:R-:W-:Y:S01]  /*1fb0*/  NOP ;  /* 0x0000000000007918 */ /* 0x000fe20000000000 */
[----:B--2---:R-:W-:Y:S02]  /*1fc0*/  SHF.L.U32 R3, R13, 0x1f, RZ ;  /* 0x0000001f0d037819 */ /* 0x004fe400000006ff */
[----:B------:R-:W-:Y:S02]  /*1fd0*/  LEA R4, R14, UR4, 0x4 ;  /* 0x000000040e047c11 */ /* 0x000fe4000f8e20ff */
[----:B------:R-:W1:Y:S02]  /*1fe0*/  SYNCS.PHASECHK.TRANS64.TRYWAIT P0, [R2+URZ+0x70], R3 ;  /* 0x00007003020075a7 */ /* 0x000e6400080011ff */
[----:B-1----:R-:W-:Y:S05]  /*1ff0*/  @!P0 BRA `(.L_x_39) ;  /* 0x0000005000ac8947 */ /* 0x002fea0003800000 */
.L_x_117:
[----:B------:R-:W2:Y:S01]  /*2000*/  LDS.128 R4, [R4+0x100] ;  /* 0x0001000004047984 */ /* 0x000ea20000000c00 */
[----:B------:R-:W-:Y:S01]  /*2010*/  ISETP.GE.AND P0, PT, R72, 0x1, PT ;  /* 0x000000014800780c */ /* 0x000fe20003f06270 */
[----:B-1----:R-:W-:Y:S01]  /*2020*/  VIADD R2, R2, 0x80 ;  /* 0x0000008002027836 */ /* 0x002fe20000000000 */
[----:B------:R-:W-:Y:S01]  /*2030*/  @!PT LDS RZ, [RZ] ;  /* 0x00000000fffff984 */ /* 0x000fe20000000800 */
[----:B------:R-:W-:Y:S01]  /*2040*/  @!PT LDS RZ, [RZ] ;  /* 0x00000000fffff984 */ /* 0x000fe20000000800 */
[----:B------:R-:W-:Y:S01]  /*2050*/  @!PT LDS RZ, [RZ] ;  /* 0x00000000fffff984 */ /* 0x000fe20000000800 */
[----:B------:R-:W-:Y:S01]  /*2060*/  @!PT LDS RZ, [RZ] ;  /* 0x00000000fffff984 */ /* 0x000fe20000000800 */
[----:B------:R1:W-:Y:S06]  /*2070*/  MEMBAR.ALL.CTA ;  /* 0x0000000000007992 */ /* 0x0003ec0000008000 */
[----:B-1----:R-:W1:Y:S01]  /*2080*/  FENCE.VIEW.ASYNC.S ;  /* 0x00000000000073c6 */ /* 0x002e620000000000 */
[----:B------:R-:W-:-:S04]  /*2090*/  PRMT R2, RZ, 0x654, R2 ;  /* 0x00000654ff027816 */ /* 0x000fc80000000002 */
[----:B-1----:R1:W-:Y:S01]  /*20a0*/  SYNCS.ARRIVE.TRANS64.RED.A1T0 RZ, [R2+URZ], RZ ;  /* 0x000000ff02ff79a7 */ /* 0x0023e200081004ff */
[----:B--2---:R-:W-:-:S13]  /*20b0*/  LOP3.LUT P2, RZ, R6, 0x1, RZ, 0xc0, !PT ;  /* 0x0000000106ff7812 */ /* 0x004fda000784c0ff */
[----:B------:R-:W-:Y:S01]  /*20c0*/  @P2 SHF.R.U32.HI R3, RZ, 0x10, R5 ;  /* 0x00000010ff032819 */ /* 0x000fe20000011605 */
[----:B------:R-:W-:Y:S01]  /*20d0*/  VOTEU.ANY UP0, P2 ;  /* 0x0000000000ff7886 */ /* 0x000fe20001000100 */
[----:B------:R-:W-:Y:S02]  /*20e0*/  @P2 MOV R11, R4 ;  /* 0x00000004000b2202 */ /* 0x000fe40000000f00 */
[----:B------:R-:W-:Y:S02]  /*20f0*/  @P2 R2UR.BROADCAST UR8, R3 ;  /* 0x00000000030822ca */ /* 0x000fe400008e0000 */
[----:B------:R-:W-:-:S11]  /*2100*/  @P2 LOP3.LUT R8, R5, 0xffff, RZ, 0xc0, !PT ;  /* 0x0000ffff05082812 */ /* 0x000fd600078ec0ff */
[----:B------:R-:W-:Y:S01]  /*2110*/  @UP0 UMOV UR36, UR8 ;  /* 0x0000000800240c82 */ /* 0x000fe20008000000 */
[----:B-1----:R-:W-:Y:S05]  /*2120*/  @!P0 BRA `(.L_x_40) ;  /* 0x0000000000b88947 */ /* 0x002fea0003800000 */
[----:B------:R-:W3:Y:S01]  /*2130*/  LDC.64 R4, c[0x0][0xb18] ;  /* 0x0002c600ff047b82 */ /* 0x000ee20000000a00 */
[----:B------:R-:W-:-:S07]  /*2140*/  ISETP.NE.AND P3, PT, R72, 0x1, PT ;  /* 0x000000014800780c */ /* 0x000fce0003f65270 */
[----:B------:R-:W1:Y:S08]  /*2150*/  LDC.64 R6, c[0x0][0xb10] ;  /* 0x0002c400ff067b82 */ /* 0x000e700000000a00 */
[----:B------:R-:W2:Y:S08]  /*2160*/  LDC R18, c[0x0][0xb20] ;  /* 0x0002c800ff127b82 */ /* 0x000eb00000000800 */
[----:B------:R-:W4:Y:S01]  /*2170*/  LDC R20, c[0x0][0xb0c] ;  /* 0x0002c300ff147b82 */ /* 0x000f220000000800 */
[----:B---3--:R-:W-:Y:S01]  /*2180*/  IMAD.HI.U32 R19, R0, R5, RZ ;  /* 0x0000000500137227 */ /* 0x008fe200078e00ff */
[----:B------:R-:W-:-:S03]  /*2190*/  ISETP.NE.AND P0, PT, R4, 0x1, PT ;  /* 0x000000010400780c */ /* 0x000fc60003f05270 */
[----:B------:R-:W-:-:S03]  /*21a0*/  IMAD.HI.U32 R5, R8, R5, RZ ;  /* 0x0000000508057227 */ /* 0x000fc600078e00ff */
[----:B------:R-:W3:Y:S01]  /*21b0*/  LDC.64 R2, c[0x0][0xb28] ;  /* 0x0002ca00ff027b82 */ /* 0x000ee20000000a00 */
[----:B-1----:R-:W-:-:S04]  /*21c0*/  IMAD.HI.U32 R22, R9, R6, RZ ;  /* 0x0000000609167227 */ /* 0x002fc800078e00ff */
[----:B------:R-:W-:Y:S01]  /*21d0*/  IMAD.HI.U32 R24, R11, R6, RZ ;  /* 0x000000060b187227 */ /* 0x000fe200078e00ff */
[----:B------:R-:W-:Y:S02]  /*21e0*/  SHF.R.U32.HI R22, RZ, R7, R22 ;  /* 0x00000007ff167219 */ /* 0x000fe40000011616 */
[-C--:B--2---:R-:W-:Y:S02]  /*21f0*/  SHF.R.U32.HI R19, RZ, R18.reuse, R19 ;  /* 0x00000012ff137219 */ /* 0x084fe40000011613 */
[----:B------:R-:W-:Y:S02]  /*2200*/  SHF.R.U32.HI R5, RZ, R18, R5 ;  /* 0x00000012ff057219 */ /* 0x000fe40000011605 */
[----:B------:R-:W-:Y:S02]  /*2210*/  SEL R19, R0, R19, !P0 ;  /* 0x0000001300137207 */ /* 0x000fe40004000000 */
[----:B------:R-:W-:Y:S02]  /*2220*/  SHF.R.U32.HI R24, RZ, R7, R24 ;  /* 0x00000007ff187219 */ /* 0x000fe40000011618 */
[----:B----4-:R-:W-:-:S02]  /*2230*/  ISETP.NE.AND P1, PT, R20, 0x1, PT ;  /* 0x000000011400780c */ /* 0x010fc40003f25270 */
[----:B------:R-:W-:Y:S02]  /*2240*/  SEL R5, R8, R5, !P0 ;  /* 0x0000000508057207 */ /* 0x000fe40004000000 */
[----:B------:R-:W-:Y:S02]  /*2250*/  SEL R21, R9, R22, !P1 ;  /* 0x0000001609157207 */ /* 0x000fe40004800000 */
[----:B------:R-:W-:Y:S01]  /*2260*/  SEL R7, R11, R24, !P1 ;  /* 0x000000180b077207 */ /* 0x000fe20004800000 */
[----:B---3--:R-:W-:-:S04]  /*2270*/  IMAD.HI.U32 R22, R19, R2, RZ ;  /* 0x0000000213167227 */ /* 0x008fc800078e00ff */
[----:B------:R-:W-:Y:S01]  /*2280*/  IMAD.HI.U32 R6, R21, R2, RZ ;  /* 0x0000000215067227 */ /* 0x000fe200078e00ff */
[----:B------:R-:W-:-:S04]  /*2290*/  @P3 SHF.R.U32.HI R19, RZ, R3, R22 ;  /* 0x00000003ff133219 */ /* 0x000fc80000011616 */
[----:B------:R-:W-:Y:S01]  /*22a0*/  @P3 SHF.R.U32.HI R21, RZ, R3, R6 ;  /* 0x00000003ff153219 */ /* 0x000fe20000011606 */
[----:B------:R-:W-:-:S04]  /*22b0*/  IMAD R19, R72, R19, RZ ;  /* 0x0000001348137224 */ /* 0x000fc800078e02ff */
[----:B------:R-:W-:Y:S01]  /*22c0*/  IMAD R6, R72, R21, RZ ;  /* 0x0000001548067224 */ /* 0x000fe200078e02ff */
[C---:B------:R-:W-:Y:S02]  /*22d0*/  ISETP.GE.AND P0, PT, R5.reuse, R19, PT ;  /* 0x000000130500720c */ /* 0x040fe40003f06270 */
[----:B------:R-:W-:Y:S02]  /*22e0*/  IADD3 R19, PT, PT, -R5, RZ, RZ ;  /* 0x000000ff05137210 */ /* 0x000fe40007ffe1ff */
[----:B------:R-:W-:Y:S01]  /*22f0*/  ISETP.GE.OR P0, PT, R7, R6, P0 ;  /* 0x000000060700720c */ /* 0x000fe20000706670 */
[----:B------:R-:W-:-:S04]  /*2300*/  IMAD.HI.U32 R6, R5, R2, RZ ;  /* 0x0000000205067227 */ /* 0x000fc800078e00ff */
[----:B------:R-:W-:Y:S01]  /*2310*/  IMAD R8, R4, R19, R8 ;  /* 0x0000001304087224 */ /* 0x000fe200078e0208 */
[----:B------:R-:W-:-:S04]  /*2320*/  SHF.R.U32.HI R6, RZ, R3, R6 ;  /* 0x00000003ff067219 */ /* 0x000fc80000011606 */
[----:B------:R-:W-:-:S03]  /*2330*/  SEL R6, R5, R6, !P3 ;  /* 0x0000000605067207 */ /* 0x000fc60005800000 */
[----:B------:R-:W-:-:S04]  /*2340*/  @!P0 IMAD.HI.U32 R18, R7, R2, RZ ;  /* 0x0000000207128227 */ /* 0x000fc800078e00ff */
[----:B------:R-:W-:Y:S01]  /*2350*/  IMAD.MOV R2, RZ, RZ, -R6 ;  /* 0x000000ffff027224 */ /* 0x000fe200078e0a06 */
[----:B------:R-:W-:-:S03]  /*2360*/  @!P0 SHF.R.U32.HI R18, RZ, R3, R18 ;  /* 0x00000003ff128219 */ /* 0x000fc60000011612 */
[----:B------:R-:W-:Y:S01]  /*2370*/  IMAD R2, R72, R2, R5 ;  /* 0x0000000248027224 */ /* 0x000fe200078e0205 */
        /* <DEDUP_REMOVED lines=9> */
.L_x_40:
[----:B------:R-:W1:Y:S02]  /*2410*/  LDCU UR8, c[0x0][0xb30] ;  /* 0x00016600ff0877ac */ /* 0x000e640008000800 */
[----:B-1----:R-:W-:-:S09]  /*2420*/  UISETP.NE.AND UP0, UPT, UR8, 0x1, UPT ;  /* 0x000000010800788c */ /* 0x002fd2000bf05270 */
[----:B------:R-:W-:Y:S05]  /*2430*/  BRA.U UP0, `(.L_x_41) ;  /* 0x0000000100407547 */ /* 0x000fea000b800000 */
[----:B------:R-:W1:Y:S08]  /*2440*/  LDC.64 R4, c[0x0][0xb10] ;  /* 0x0002c400ff047b82 */ /* 0x000e700000000a00 */
[----:B------:R-:W2:Y:S08]  /*2450*/  LDC.64 R2, c[0x0][0xb18] ;  /* 0x0002c600ff027b82 */ /* 0x000eb00000000a00 */
[----:B------:R-:W4:Y:S08]  /*2460*/  LDC R6, c[0x0][0xb20] ;  /* 0x0002c800ff067b82 */ /* 0x000f300000000800 */
[----:B------:R-:W3:Y:S01]  /*2470*/  LDC R18, c[0x0][0xb0c] ;  /* 0x0002c300ff127b82 */ /* 0x000ee20000000800 */
[----:B-1----:R-:W-:-:S05]  /*2480*/  IMAD.HI.U32 R4, R11, R4, RZ ;  /* 0x000000040b047227 */ /* 0x002fca00078e00ff */
[----:B------:R-:W-:Y:S01]  /*2490*/  SHF.R.U32.HI R4, RZ, R5, R4 ;  /* 0x00000005ff047219 */ /* 0x000fe20000011604 */
[----:B--2---:R-:W-:Y:S01]  /*24a0*/  IMAD.HI.U32 R3, R8, R3, RZ ;  /* 0x0000000308037227 */ /* 0x004fe200078e00ff */
[----:B------:R-:W-:-:S04]  /*24b0*/  ISETP.NE.AND P0, PT, R2, 0x1, PT ;  /* 0x000000010200780c */ /* 0x000fc80003f05270 */
[----:B----4-:R-:W-:-:S04]  /*24c0*/  SHF.R.U32.HI R3, RZ, R6, R3 ;  /* 0x00000006ff037219 */ /* 0x010fc80000011603 */
[----:B------:R-:W-:Y:S02]  /*24d0*/  SEL R3, R8, R3, !P0 ;  /* 0x0000000308037207 */ /* 0x000fe40004000000 */
[----:B---3--:R-:W-:-:S04]  /*24e0*/  ISETP.NE.AND P1, PT, R18, 0x1, PT ;  /* 0x000000011200780c */ /* 0x008fc80003f25270 */
[----:B------:R-:W-:-:S05]  /*24f0*/  SEL R4, R11, R4, !P1 ;  /* 0x000000040b047207 */ /* 0x000fca0004800000 */
[----:B------:R-:W-:Y:S02]  /*2500*/  IMAD.IADD R5, R3, 0x1, -R4 ;  /* 0x0000000103057824 */ /* 0x000fe400078e0a04 */
[----:B------:R-:W-:Y:S02]  /*2510*/  IMAD.IADD R3, R4, 0x1, -R3 ;  /* 0x0000000104037824 */ /* 0x000fe400078e0a03 */
[----:B------:R-:W-:Y:S02]  /*2520*/  IMAD R11, R5, R18, R11 ;  /* 0x00000012050b7224 */ /* 0x000fe400078e020b */
[----:B------:R-:W-:-:S07]  /*2530*/  IMAD R8, R3, R2, R8 ;  /* 0x0000000203087224 */ /* 0x000fce00078e0208 */
.L_x_41:
[----:B------:R-:W-:Y:S01]  /*2540*/  VIADD R14, R14, 0x1 ;  /* 0x000000010e0e7836 */ /* 0x000fe20000000000 */
[----:B------:R-:W-:Y:S01]  /*2550*/  PLOP3.LUT P1, PT, PT, PT, PT, 0x80, 0x8 ;  /* 0x000000000008781c */ /* 0x000fe20003f2f070 */
[----:B------:R-:W-:Y:S02]  /*2560*/  IMAD.IADD R155, R11, 0x1, R154 ;  /* 0x000000010b9b7824 */ /* 0x000fe400078e029a */
[----:B------:R-:W-:Y:S01]  /*2570*/  IMAD.IADD R164, R8, 0x1, R143 ;  /* 0x0000000108a47824 */ /* 0x000fe200078e028f */
[----:B------:R-:W-:-:S04]  /*2580*/  ISETP.NE.AND P0, PT, R14, 0x2, PT ;  /* 0x000000020e00780c */ /* 0x000fc80003f05270 */
[----:B------:R-:W-:Y:S02]  /*2590*/  SEL R2, RZ, 0x1, P0 ;  /* 0x00000001ff027807 */ /* 0x000fe40000000000 */
[----:B------:R-:W-:Y:S02]  /*25a0*/  SEL R14, R14, RZ, P0 ;  /* 0x000000ff0e0e7207 */ /* 0x000fe40000000000 */
[----:B------:R-:W-:Y:S01]  /*25b0*/  LOP3.LUT R13, R13, R2, RZ, 0x3c, !PT ;  /* 0x000000020d0d7212 */ /* 0x000fe200078e3cff */
[----:B------:R-:W-:Y:S06]  /*25c0*/  @P2 BRA `(.L_x_42) ;  /* 0xfffffff000582947 */ /* 0x000fec000383ffff */
[----:B------:R-:W-:Y:S01]  /*25d0*/  UIADD3 UR4, UPT, UPT, UR4, 0x28, URZ ;  /* 0x0000002804047890 */ /* 0x000fe2000fffe0ff */
[----:B------:R-:W-:-:S03]  /*25e0*/  SHF.L.U32 R3, R15, 0x1f, RZ ;  /* 0x0000001f0f037819 */ /* 0x000fc600000006ff */
[----:B------:R-:W-:-:S09]  /*25f0*/  ULEA UR5, UR13, UR4, 0x3 ;  /* 0x000000040d057291 */ /* 0x000fd2000f8e18ff */
[----:B------:R-:W1:Y:S02]  /*2600*/  SYNCS.PHASECHK.TRANS64.TRYWAIT P0, [UR5], R3 ;  /* 0x00000003ff0075a7 */ /* 0x000e640008001105 */
[----:B-1----:R-:W-:Y:S05]  /*2610*/  @!P0 BRA `(.L_x_43) ;  /* 0x0000004c00388947 */ /* 0x002fea0003800000 */
.L_x_119:
[----:B------:R-:W-:-:S04]  /*2620*/  UIADD3 UR6, UPT, UPT, UR13, 0x1, URZ ;  /* 0x000000010d067890 */ /* 0x000fc8000fffe0ff */
[----:B------:R-:W-:-:S04]  /*2630*/  UISETP.NE.AND UP0, UPT, UR6, 0x5, UPT ;  /* 0x000000050600788c */ /* 0x000fc8000bf05270 */
[----:B------:R-:W-:Y:S02]  /*2640*/  USEL UR7, URZ, 0x1, UP0 ;  /* 0x00000001ff077887 */ /* 0x000fe40008000000 */
[----:B------:R-:W-:-:S04]  /*2650*/  USEL UR6, UR6, URZ, UP0 ;  /* 0x000000ff06067287 */ /* 0x000fc80008000000 */
[----:B------:R-:W-:Y:S01]  /*2660*/  ULEA UR5, UR6, UR4, 0x3 ;  /* 0x0000000406057291 */ /* 0x000fe2000f8e18ff */
[----:B------:R-:W-:-:S04]  /*2670*/  LOP3.LUT R2, R15, UR7, RZ, 0x3c, !PT ;  /* 0x000000070f027c12 */ /* 0x000fc8000f8e3cff */
[----:B-1----:R-:W-:-:S04]  /*2680*/  SHF.L.U32 R3, R2, 0x1f, RZ ;  /* 0x0000001f02037819 */ /* 0x002fc800000006ff */
[----:B------:R-:W1:Y:S02]  /*2690*/  SYNCS.PHASECHK.TRANS64.TRYWAIT P0, [UR5], R3 ;  /* 0x00000003ff0075a7 */ /* 0x000e640008001105 */
[----:B-1----:R-:W-:Y:S05]  /*26a0*/  @!P0 BRA `(.L_x_44) ;  /* 0x0000004c002c8947 */ /* 0x002fea0003800000 */
.L_x_121:
        /* <DEDUP_REMOVED lines=9> */
.L_x_123:
        /* <DEDUP_REMOVED lines=9> */
.L_x_125:
[----:B------:R-:W-:-:S04]  /*27d0*/  UIADD3 UR6, UPT, UPT, UR6, 0x1, URZ ;  /* 0x0000000106067890 */ /* 0x000fc8000fffe0ff */
[----:B------:R-:W-:-:S04]  /*27e0*/  UISETP.NE.AND UP0, UPT, UR6, 0x5, UPT ;  /* 0x000000050600788c */ /* 0x000fc8000bf05270 */
[----:B------:R-:W-:Y:S02]  /*27f0*/  USEL UR5, URZ, 0x1, UP0 ;  /* 0x00000001ff057887 */ /* 0x000fe40008000000 */
[----:B------:R-:W-:-:S04]  /*2800*/  USEL UR6, UR6, URZ, UP0 ;  /* 0x000000ff06067287 */ /* 0x000fc80008000000 */
[----:B------:R-:W-:Y:S01]  /*2810*/  ULEA UR6, UR6, UR4, 0x3 ;  /* 0x0000000406067291 */ /* 0x000fe2000f8e18ff */
[----:B-1----:R-:W-:-:S04]  /*2820*/  LOP3.LUT R3, R2, UR5, RZ, 0x3c, !PT ;  /* 0x0000000502037c12 */ /* 0x002fc8000f8e3cff */
[----:B------:R-:W-:Y:S01]  /*2830*/  SHF.L.U32 R3, R3, 0x1f, RZ ;  /* 0x0000001f03037819 */ /* 0x000fe200000006ff */
[----:B---3--:R-:W-:-:S07]  /*2840*/  IMAD.U32 R0, RZ, RZ, UR6 ;  /* 0x00000006ff007e24 */ /* 0x008fce000f8e00ff */
.L_x_47:
[----:B-1----:R1:W2:Y:S02]  /*2850*/  SYNCS.PHASECHK.TRANS64.TRYWAIT P0, [R0+URZ], R3 ;  /* 0x00000003000075a7 */ /* 0x0022a400080011ff */
[----:B--2---:R-:W-:Y:S05]  /*2860*/  @!P0 NANOSLEEP.SYNCS 0x989680 ;  /* 0x009896800000895d */ /* 0x004fea0003900000 */
[----:B------:R-:W2:Y:S02]  /*2870*/  @!P0 SYNCS.PHASECHK.TRANS64 P0, [R0+URZ], R3 ;  /* 0x00000003000085a7 */ /* 0x000ea400080010ff */
[----:B--2---:R-:W-:Y:S05]  /*2880*/  @P0 EXIT ;  /* 0x000000000000094d */ /* 0x004fea0003800000 */
[----:B------:R-:W-:Y:S05]  /*2890*/  BRA `(.L_x_47) ;  /* 0xfffffffc00ec7947 */ /* 0x000fea000383ffff */
.L_x_22:
[----:B------:R-:W-:-:S04]  /*28a0*/  UISETP.NE.AND UP1, UPT, UR37, URZ, UPT ;  /* 0x000000ff2500728c */ /* 0x000fc8000bf25270 */
[----:B------:R-:W-:-:S09]  /*28b0*/  UISETP.NE.OR UP1, UPT, UR10, 0x1, UP1 ;  /* 0x000000010a00788c */ /* 0x000fd20008f25670 */
[----:B------:R-:W-:Y:S05]  /*28c0*/  BRA.U UP1, `(.L_x_48) ;  /* 0x00000005014c7547 */ /* 0x000fea000b800000 */
[----:B------:R-:W-:Y:S01]  /*28d0*/  HFMA2 R11, -RZ, RZ, 0, 0 ;  /* 0x00000000ff0b7431 */ /* 0x000fe200000001ff */
[----:B------:R-:W-:Y:S01]  /*28e0*/  ISETP.GE.U32.AND P2, PT, R10, 0x2, PT ;  /* 0x000000020a00780c */ /* 0x000fe20003f46070 */
[----:B------:R-:W-:Y:S01]  /*28f0*/  IMAD.MOV.U32 R12, RZ, RZ, 0x1 ;  /* 0x00000001ff0c7424 */ /* 0x000fe200078e00ff */
[----:B------:R-:W-:Y:S01]  /*2900*/  CS2R R8, SRZ ;  /* 0x0000000000087805 */ /* 0x000fe2000001ff00 */
[----:B------:R-:W-:Y:S01]  /*2910*/  IMAD.MOV.U32 R3, RZ, RZ, RZ ;  /* 0x000000ffff037224 */ /* 0x000fe200078e00ff */
[----:B------:R-:W-:Y:S01]  /*2920*/  UMOV UR4, 0x400 ;  /* 0x0000040000047882 */ /* 0x000fe20000000000 */
[----:B------:R-:W-:Y:S01]  /*2930*/  UMOV UR6, URZ ;  /* 0x000000ff00067c82 */ /* 0x000fe20008000000 */
[----:B------:R-:W-:-:S12]  /*2940*/  ULEA UR37, UR37, UR4, 0x18 ;  /* 0x0000000425257291 */ /* 0x000fd8000f8ec0ff */
.L_x_52:
[----:B------:R-:W-:Y:S02]  /*2950*/  LEA R0, R3, UR37, 0x3 ;  /* 0x0000002503007c11 */ /* 0x000fe4000f8e18ff */
[----:B------:R-:W-:-:S03]  /*2960*/  SHF.L.U32 R5, R8, 0x1f, RZ ;  /* 0x0000001f08057819 */ /* 0x000fc600000006ff */
[----:B------:R-:W-:Y:S01]  /*2970*/  VIADD R4, R0, 0xe0 ;  /* 0x000000e000047836 */ /* 0x000fe20000000000 */
[----:B------:R-:W1:Y:S02]  /*2980*/  SYNCS.PHASECHK.TRANS64.TRYWAIT P0, [R0+URZ+0xd0], R5 ;  /* 0x0000d005000075a7 */ /* 0x000e6400080011ff */
[----:B-1----:R-:W-:Y:S05]  /*2990*/  @!P0 BRA `(.L_x_49) ;  /* 0x0000004800b88947 */ /* 0x002fea0003800000 */
.L_x_126:
[----:B------:R-:W-:Y:S01]  /*29a0*/  ULEA UR5, UR6, UR37, 0x3 ;  /* 0x0000002506057291 */ /* 0x000fe2000f8e18ff */
[----:B------:R-:W-:Y:S01]  /*29b0*/  PRMT R4, RZ, 0x654, R4 ;  /* 0x00000654ff047816 */ /* 0x000fe20000000004 */
[----:B-1----:R-:W-:Y:S01]  /*29c0*/  @!P2 IMAD.MOV.U32 R5, RZ, RZ, 0x10 ;  /* 0x00000010ff05a424 */ /* 0x002fe200078e00ff */
[----:B------:R-:W-:Y:S01]  /*29d0*/  SHF.L.U32 R7, R12, 0x1f, RZ ;  /* 0x0000001f0c077819 */ /* 0x000fe200000006ff */
[----:B------:R-:W-:Y:S01]  /*29e0*/  UIADD3 UR4, UPT, UPT, UR5, 0x70, URZ ;  /* 0x0000007005047890 */ /* 0x000fe2000fffe0ff */
[----:B------:R1:W-:Y:S05]  /*29f0*/  SYNCS.ARRIVE.TRANS64.RED.A1T0 RZ, [R4+URZ], RZ ;  /* 0x000000ff04ff79a7 */ /* 0x0003ea00081004ff */
[----:B------:R-:W-:Y:S01]  /*2a00*/  IMAD.U32 R13, RZ, RZ, UR4 ;  /* 0x00000004ff0d7e24 */ /* 0x000fe2000f8e00ff */
[----:B------:R-:W2:Y:S04]  /*2a10*/  SYNCS.PHASECHK.TRANS64.TRYWAIT P0, [UR5+0x80], R7 ;  /* 0x00008007ff0075a7 */ /* 0x000ea80008001105 */
[----:B------:R-:W-:Y:S01]  /*2a20*/  PRMT R13, R10, 0x654, R13 ;  /* 0x000006540a0d7816 */ /* 0x000fe2000000000d */
[----:B-12---:R-:W-:Y:S06]  /*2a30*/  @!P0 BRA `(.L_x_50) ;  /* 0x0000004800a48947 */ /* 0x006fec0003800000 */
.L_x_128:
[----:B------:R-:W-:Y:S01]  /*2a40*/  ULEA UR4, UR6, UR37, 0x4 ;  /* 0x0000002506047291 */ /* 0x000fe2000f8e20ff */
[----:B------:R-:W-:Y:S01]  /*2a50*/  SEL R2, R13, R2, !P2 ;  /* 0x000000020d027207 */ /* 0x000fe20005000000 */
[----:B------:R-:W-:Y:S01]  /*2a60*/  UIADD3 UR5, UPT, UPT, UR5, 0x70, URZ ;  /* 0x0000007005057890 */ /* 0x000fe2000fffe0ff */
[----:B-1----:R-:W-:Y:S01]  /*2a70*/  LEA R0, R11, UR37, 0x3 ;  /* 0x000000250b007c11 */ /* 0x002fe2000f8e18ff */
[----:B------:R-:W-:Y:S01]  /*2a80*/  UIADD3 UR4, UPT, UPT, UR4, 0x100, URZ ;  /* 0x0000010004047890 */ /* 0x000fe2000fffe0ff */
[----:B------:R1:W-:Y:S01]  /*2a90*/  @!P2 SYNCS.ARRIVE.TRANS64.RED RZ, [R2+URZ], R5 ;  /* 0x0000000502ffa9a7 */ /* 0x0003e200080004ff */
[----:B------:R-:W-:Y:S01]  /*2aa0*/  UIADD3 UR6, UPT, UPT, UR6, 0x1, URZ ;  /* 0x0000000106067890 */ /* 0x000fe2000fffe0ff */
[----:B------:R-:W-:-:S03]  /*2ab0*/  VIADD R3, R3, 0x1 ;  /* 0x0000000103037836 */ /* 0x000fc60000000000 */
[----:B------:R-:W-:Y:S02]  /*2ac0*/  UISETP.NE.AND UP0, UPT, UR6, 0x2, UPT ;  /* 0x000000020600788c */ /* 0x000fe4000bf05270 */
[----:B------:R-:W-:Y:S01]  /*2ad0*/  ISETP.NE.AND P0, PT, R3, 0x2, PT ;  /* 0x000000020300780c */ /* 0x000fe20003f05270 */
[----:B------:R-:W-:Y:S06]  /*2ae0*/  UGETNEXTWORKID.BROADCAST [UR4], [UR5] ;  /* 0x00000000040073ca */ /* 0x000fec0008000100 */
[----:B------:R-:W-:Y:S02]  /*2af0*/  USEL UR4, URZ, 0x1, UP0 ;  /* 0x00000001ff047887 */ /* 0x000fe40008000000 */
[----:B------:R-:W-:-:S04]  /*2b00*/  USEL UR6, UR6, URZ, UP0 ;  /* 0x000000ff06067287 */ /* 0x000fc80008000000 */
[----:B------:R-:W-:Y:S02]  /*2b10*/  LOP3.LUT R12, R12, UR4, RZ, 0x3c, !PT ;  /* 0x000000040c0c7c12 */ /* 0x000fe4000f8e3cff */
[----:B-1----:R-:W-:-:S04]  /*2b20*/  SHF.L.U32 R5, R9, 0x1f, RZ ;  /* 0x0000001f09057819 */ /* 0x002fc800000006ff */
[----:B------:R-:W1:Y:S02]  /*2b30*/  SYNCS.PHASECHK.TRANS64.TRYWAIT P1, [R0+URZ+0x70], R5 ;  /* 0x00007005000075a7 */ /* 0x000e6400080211ff */
[----:B-1----:R-:W-:Y:S05]  /*2b40*/  @!P1 BRA `(.L_x_51) ;  /* 0x0000004800789947 */ /* 0x002fea0003800000 */
.L_x_129:
[----:B------:R-:W-:Y:S01]  /*2b50*/  LEA R4, R11, UR37, 0x4 ;  /* 0x000000250b047c11 */ /* 0x000fe2000f8e20ff */
[----:B-1----:R-:W-:Y:S01]  /*2b60*/  VIADD R0, R0, 0x80 ;  /* 0x0000008000007836 */ /* 0x002fe20000000000 */
[----:B------:R-:W-:Y:S01]  /*2b70*/  SEL R3, R3, RZ, P0 ;  /* 0x000000ff03037207 */ /* 0x000fe20000000000 */
[----:B------:R-:W-:-:S03]  /*2b80*/  VIADD R11, R11, 0x1 ;  /* 0x000000010b0b7836 */ /* 0x000fc60000000000 */
[----:B------:R-:W1:Y:S01]  /*2b90*/  LDS.128 R4, [R4+0x100] ;  /* 0x0001000004047984 */ /* 0x000e620000000c00 */
[----:B------:R-:W-:Y:S02]  /*2ba0*/  PRMT R0, RZ, 0x654, R0 ;  /* 0x00000654ff007816 */ /* 0x000fe40000000000 */
[C---:B------:R-:W-:Y:S01]  /*2bb0*/  ISETP.NE.AND P1, PT, R11.reuse, 0x2, PT ;  /* 0x000000020b00780c */ /* 0x040fe20003f25270 */
[----:B------:R-:W-:Y:S01]  /*2bc0*/  @!PT LDS RZ, [RZ] ;  /* 0x00000000fffff984 */ /* 0x000fe20000000800 */
[----:B------:R-:W-:Y:S01]  /*2bd0*/  @!PT LDS RZ, [RZ] ;  /* 0x00000000fffff984 */ /* 0x000fe20000000800 */
[----:B------:R-:W-:Y:S01]  /*2be0*/  @!PT LDS RZ, [RZ] ;  /* 0x00000000fffff984 */ /* 0x000fe20000000800 */
[----:B------:R-:W-:Y:S01]  /*2bf0*/  @!PT LDS RZ, [RZ] ;  /* 0x00000000fffff984 */ /* 0x000fe20000000800 */
[----:B------:R2:W-:Y:S06]  /*2c00*/  MEMBAR.ALL.CTA ;  /* 0x0000000000007992 */ /* 0x0005ec0000008000 */
[----:B--2---:R-:W2:Y:S01]  /*2c10*/  FENCE.VIEW.ASYNC.S ;  /* 0x00000000000073c6 */ /* 0x004ea20000000000 */
[----:B------:R-:W-:Y:S01]  /*2c20*/  SEL R11, R11, RZ, P1 ;  /* 0x000000ff0b0b7207 */ /* 0x000fe20000800000 */
[----:B--2---:R2:W-:Y:S01]  /*2c30*/  SYNCS.ARRIVE.TRANS64.RED.A1T0 RZ, [R0+URZ], RZ ;  /* 0x000000ff00ff79a7 */ /* 0x0045e200081004ff */
[----:B-1----:R-:W-:-:S02]  /*2c40*/  LOP3.LUT P3, RZ, R6, 0x1, RZ, 0xc0, !PT ;  /* 0x0000000106ff7812 */ /* 0x002fc4000786c0ff */
[----:B------:R-:W-:-:S04]  /*2c50*/  SEL R5, RZ, 0x1, P0 ;  /* 0x00000001ff057807 */ /* 0x000fc80000000000 */
[----:B------:R-:W-:Y:S02]  /*2c60*/  LOP3.LUT R8, R8, R5, RZ, 0x3c, !PT ;  /* 0x0000000508087212 */ /* 0x000fe400078e3cff */
[----:B--2---:R-:W-:-:S04]  /*2c70*/  SEL R0, RZ, 0x1, P1 ;  /* 0x00000001ff007807 */ /* 0x004fc80000800000 */
[----:B------:R-:W-:Y:S01]  /*2c80*/  LOP3.LUT R9, R9, R0, RZ, 0x3c, !PT ;  /* 0x0000000009097212 */ /* 0x000fe200078e3cff */
[----:B------:R-:W-:Y:S06]  /*2c90*/  @P3 BRA `(.L_x_52) ;  /* 0xfffffffc002c3947 */ /* 0x000fec000383ffff */
[----:B------:R-:W-:Y:S01]  /*2ca0*/  ULEA UR5, UR6, UR37, 0x3 ;  /* 0x0000002506057291 */ /* 0x000fe2000f8e18ff */
[----:B------:R-:W-:-:S08]  /*2cb0*/  SHF.L.U32 R3, R12, 0x1f, RZ ;  /* 0x0000001f0c037819 */ /* 0x000fd000000006ff */
[----:B------:R-:W1:Y:S02]  /*2cc0*/  SYNCS.PHASECHK.TRANS64 P0, [UR5+0x80], R3 ;  /* 0x00008003ff0075a7 */ /* 0x000e640008001005 */
[----:B-1----:R-:W-:Y:S05]  /*2cd0*/  @P0 BRA `(.L_x_53) ;  /* 0x0000000000080947 */ /* 0x002fea0003800000 */
[----:B------:R-:W1:Y:S02]  /*2ce0*/  SYNCS.PHASECHK.TRANS64.TRYWAIT P0, [UR5+0x80], R3 ;  /* 0x00008003ff0075a7 */ /* 0x000e640008001105 */
[----:B-1----:R-:W-:Y:S05]  /*2cf0*/  @!P0 BRA `(.L_x_54) ;  /* 0x0000004800208947 */ /* 0x002fea0003800000 */
.L_x_53:
[----:B------:R-:W-:-:S04]  /*2d00*/  UIADD3 UR4, UPT, UPT, UR6, 0x1, URZ ;  /* 0x0000000106047890 */ /* 0x000fc8000fffe0ff */
[----:B------:R-:W-:-:S04]  /*2d10*/  UISETP.NE.AND UP0, UPT, UR4, 0x2, UPT ;  /* 0x000000020400788c */ /* 0x000fc8000bf05270 */
[----:B------:R-:W-:Y:S02]  /*2d20*/  USEL UR7, URZ, 0x1, UP0 ;  /* 0x00000001ff077887 */ /* 0x000fe40008000000 */
[----:B------:R-:W-:-:S04]  /*2d30*/  USEL UR4, UR4, URZ, UP0 ;  /* 0x000000ff04047287 */ /* 0x000fc80008000000 */
[----:B------:R-:W-:Y:S01]  /*2d40*/  ULEA UR4, UR4, UR37, 0x3 ;  /* 0x0000002504047291 */ /* 0x000fe2000f8e18ff */
[----:B-1----:R-:W-:-:S04]  /*2d50*/  LOP3.LUT R3, R12, UR7, RZ, 0x3c, !PT ;  /* 0x000000070c037c12 */ /* 0x002fc8000f8e3cff */
[----:B------:R-:W-:-:S04]  /*2d60*/  SHF.L.U32 R0, R3, 0x1f, RZ ;  /* 0x0000001f03007819 */ /* 0x000fc800000006ff */
[----:B------:R-:W1:Y:S02]  /*2d70*/  SYNCS.PHASECHK.TRANS64 P0, [UR4+0x80], R0 ;  /* 0x00008000ff0075a7 */ /* 0x000e640008001004 */
[----:B-1----:R-:W-:Y:S05]  /*2d80*/  @P0 EXIT ;  /* 0x000000000000094d */ /* 0x002fea0003800000 */
[----:B------:R-:W-:Y:S02]  /*2d90*/  SHF.L.U32 R3, R3, 0x1f, RZ ;  /* 0x0000001f03037819 */ /* 0x000fe400000006ff */
[----:B------:R-:W-:-:S07]  /*2da0*/  MOV R0, UR4 ;  /* 0x0000000400007c02 */ /* 0x000fce0008000f00 */
.L_x_55:
[----:B-1----:R1:W2:Y:S02]  /*2db0*/  SYNCS.PHASECHK.TRANS64.TRYWAIT P0, [R0+URZ+0x80], R3 ;  /* 0x00008003000075a7 */ /* 0x0022a400080011ff */
[----:B--2---:R-:W-:Y:S05]  /*2dc0*/  @!P0 NANOSLEEP.SYNCS 0x989680 ;  /* 0x009896800000895d */ /* 0x004fea0003900000 */
[----:B------:R-:W2:Y:S02]  /*2dd0*/  @!P0 SYNCS.PHASECHK.TRANS64 P0, [R0+URZ+0x80], R3 ;  /* 0x00008003000085a7 */ /* 0x000ea400080010ff */
[----:B--2---:R-:W-:Y:S05]  /*2de0*/  @P0 EXIT ;  /* 0x000000000000094d */ /* 0x004fea0003800000 */
[----:B------:R-:W-:Y:S05]  /*2df0*/  BRA `(.L_x_55) ;  /* 0xfffffffc00ec7947 */ /* 0x000fea000383ffff */
.L_x_48:
[----:B------:R-:W-:Y:S05]  /*2e00*/  BRA.U UP4, `(.L_x_56) ;  /* 0x0000001104d87547 */ /* 0x000fea000b800000 */
[----:B------:R-:W-:Y:S01]  /*2e10*/  UMOV UR6, 0x40 ;  /* 0x0000004000067882 */ /* 0x000fe20000000000 */
[----:B------:R-:W-:Y:S01]  /*2e20*/  NOP ;  /* 0x0000000000007918 */ /* 0x000fe20000000000 */
[----:B------:R-:W-:Y:S01]  /*2e30*/  ULEA UR6, UR37, UR6, 0x18 ;  /* 0x0000000625067291 */ /* 0x000fe2000f8ec0ff */
[----:B------:R-:W-:Y:S02]  /*2e40*/  UMOV UR7, 0x400 ;  /* 0x0000040000077882 */ /* 0x000fe40000000000 */
[----:B------:R-:W-:-:S06]  /*2e50*/  ULEA UR37, UR37, UR7, 0x18 ;  /* 0x0000000725257291 */ /* 0x000fcc000f8ec0ff */
[----:B------:R-:W1:Y:S02]  /*2e60*/  LDS.U8 R2, [UR6+0x1c] ;  /* 0x00001c06ff027984 */ /* 0x000e640008000000 */
[----:B-1----:R-:W-:-:S13]  /*2e70*/  ISETP.NE.AND P0, PT, R2, RZ, PT ;  /* 0x000000ff0200720c */ /* 0x002fda0003f05270 */
[----:B------:R-:W-:Y:S05]  /*2e80*/  @P0 BRA `(.L_x_57) ;  /* 0x0000000400080947 */ /* 0x000fea0003800000 */
[----:B------:R-:W-:Y:S02]  /*2e90*/  UISETP.NE.U32.AND UP0, UPT, UR5, 0x1, UPT ;  /* 0x000000010500788c */ /* 0x000fe4000bf05070 */
[----:B------:R-:W-:-:S07]  /*2ea0*/  UIADD3 UR8, UPT, UPT, UR6, 0x8, URZ ;  /* 0x0000000806087890 */ /* 0x000fce000fffe0ff */
[----:B------:R-:W-:Y:S05]  /*2eb0*/  BRA.U !UP0, `(.L_x_58) ;  /* 0x00000001089c7547 */ /* 0x000fea000b800000 */
[----:B------:R-:W-:Y:S01]  /*2ec0*/  ELECT P0, URZ, PT ;  /* 0x0000000000ff782f */ /* 0x000fe20003800000 */
[----:B------:R-:W-:-:S12]  /*2ed0*/  BSSY B0, `(.L_x_58) ;  /* 0x0000025000007945 */ /* 0x000fd80003800000 */
[----:B------:R-:W-:Y:S05]  /*2ee0*/  @!P0 BRA `(.L_x_59) ;  /* 0x00000000008c8947 */ /* 0x000fea0003800000 */
[----:B------:R-:W-:-:S05]  /*2ef0*/  UMOV UR7, 0x10 ;  /* 0x0000001000077882 */ /* 0x000fca0000000000 */
[----:B------:R-:W-:Y:S04]  /*2f00*/  DEPBAR.LE SB1, 0x36 ;  /* 0x00009d800000791a */ /* 0x000fe80000000000 */
[----:B------:R-:W1:Y:S02]  /*2f10*/  UTCATOMSWS.2CTA.FIND_AND_SET.ALIGN UP1, UR7, UR7 ;  /* 0x00000007000775e3 */ /* 0x000e640008220800 */
[----:B-1----:R-:W-:Y:S01]  /*2f20*/  MOV R11, UR7 ;  /* 0x00000007000b7c02 */ /* 0x002fe20008000f00 */
[----:B------:R-:W-:Y:S06]  /*2f30*/  BRA.U UP1, `(.L_x_60) ;  /* 0x0000000101187547 */ /* 0x000fec000b800000 */
.L_x_61:
[----:B------:R-:W-:Y:S05]  /*2f40*/  NANOSLEEP 0x64 ;  /* 0x000000640000795d */ /* 0x000fea0003800000 */
[----:B------:R-:W-:-:S05]  /*2f50*/  UMOV UR7, 0x10 ;  /* 0x0000001000077882 */ /* 0x000fca0000000000 */
[----:B------:R-:W-:Y:S04]  /*2f60*/  DEPBAR.LE SB1, 0x36 ;  /* 0x00009d800000791a */ /* 0x000fe80000000000 */
[----:B------:R-:W1:Y:S02]  /*2f70*/  UTCATOMSWS.2CTA.FIND_AND_SET.ALIGN UP1, UR7, UR7 ;  /* 0x00000007000775e3 */ /* 0x000e640008220800 */
[----:B-1----:R-:W-:Y:S01]  /*2f80*/  MOV R11, UR7 ;  /* 0x00000007000b7c02 */ /* 0x002fe20008000f00 */
[----:B------:R-:W-:Y:S05]  /*2f90*/  BRA.U !UP1, `(.L_x_61) ;  /* 0xfffffffd09e87547 */ /* 0x000fea000b83ffff */
.L_x_60:
[----:B------:R-:W1:Y:S01]  /*2fa0*/  LDS R5, [UR6+0x10] ;  /* 0x00001006ff057984 */ /* 0x000e620008000800 */
[----:B------:R-:W-:Y:S01]  /*2fb0*/  IMAD.U32 R3, RZ, RZ, UR37 ;  /* 0x00000025ff037e24 */ /* 0x000fe2000f8e00ff */
[----:B------:R-:W-:-:S03]  /*2fc0*/  MOV R2, UR4 ;  /* 0x0000000400027c02 */ /* 0x000fc60008000f00 */
[----:B------:R-:W-:Y:S01]  /*2fd0*/  VIADD R3, R3, 0x120 ;  /* 0x0000012003037836 */ /* 0x000fe20000000000 */
[----:B-1----:R-:W-:-:S04]  /*2fe0*/  SHF.L.U32 R5, R5, 0x1f, RZ ;  /* 0x0000001f05057819 */ /* 0x002fc800000006ff */
[----:B------:R-:W1:Y:S02]  /*2ff0*/  SYNCS.PHASECHK.TRANS64.TRYWAIT P0, [UR6+0x8], R5 ;  /* 0x00000805ff0075a7 */ /* 0x000e640008001106 */
[----:B-1----:R-:W-:Y:S05]  /*3000*/  @P0 BRA `(.L_x_62) ;  /* 0x0000000000080947 */ /* 0x002fea0003800000 */
[----:B------:R-:W1:Y:S02]  /*3010*/  SYNCS.PHASECHK.TRANS64.TRYWAIT P0, [UR6+0x8], R5 ;  /* 0x00000805ff0075a7 */ /* 0x000e640008001106 */
[----:B-1----:R-:W-:Y:S05]  /*3020*/  @!P0 BRA `(.L_x_63) ;  /* 0x00000044006c8947 */ /* 0x002fea0003800000 */
.L_x_62:
[----:B-1----:R-:W-:Y:S01]  /*3030*/  HFMA2 R4, -RZ, RZ, 0, 5.9604644775390625e-08 ;  /* 0x00000001ff047431 */ /* 0x002fe200000001ff */
[----:B------:R-:W-:Y:S01]  /*3040*/  UPRMT UR7, UR4, 0x654, UR8 ;  /* 0x0000065404077896 */ /* 0x000fe20008000008 */
[----:B------:R-:W-:Y:S01]  /*3050*/  IMAD.MOV.U32 R6, RZ, RZ, 0xffff ;  /* 0x0000ffffff067424 */ /* 0x000fe200078e00ff */
[----:B------:R-:W-:Y:S01]  /*3060*/  PRMT R2, R2, 0x654, R3 ;  /* 0x0000065402027816 */ /* 0x000fe20000000003 */
[----:B------:R-:W-:Y:S02]  /*3070*/  IMAD.MOV.U32 R5, RZ, RZ, 0x4 ;  /* 0x00000004ff057424 */ /* 0x000fe400078e00ff */
[----:B------:R-:W-:Y:S01]  /*3080*/  IMAD.SHL.U32 R9, R11, 0x20, RZ ;  /* 0x000000200b097824 */ /* 0x000fe200078e00ff */
[----:B------:R-:W-:Y:S02]  /*3090*/  MOV R3, UR7 ;  /* 0x0000000700037c02 */ /* 0x000fe40008000f00 */
[-C--:B------:R-:W-:Y:S01]  /*30a0*/  SHF.L.U32 R7, R6, R11.reuse, RZ ;  /* 0x0000000b06077219 */ /* 0x080fe200000006ff */
[----:B------:R1:W-:Y:S01]  /*30b0*/  SYNCS.ARRIVE.TRANS64.RED RZ, [UR7], R5 ;  /* 0x00000005ffff79a7 */ /* 0x0003e20008000407 */
[----:B------:R-:W-:Y:S01]  /*30c0*/  SHF.L.U32 R6, R4, R11, RZ ;  /* 0x0000000b04067219 */ /* 0x000fe200000006ff */
[----:B------:R1:W-:Y:S04]  /*30d0*/  STS [UR37+0x120], R9 ;  /* 0x00012009ff007988 */ /* 0x0003e80008000825 */
[----:B------:R1:W-:Y:S04]  /*30e0*/  STAS [R2.64], R11 ;  /* 0x0000000b02007dbd */ /* 0x0003e8000c0008ff */
[----:B------:R1:W-:Y:S04]  /*30f0*/  ATOMS.OR RZ, [UR6+0x14], R7 ;  /* 0x00001407ffff798c */ /* 0x0003e8000b000006 */
[----:B------:R1:W-:Y:S04]  /*3100*/  ATOMS.OR RZ, [UR6+0x18], R6 ;  /* 0x00001806ffff798c */ /* 0x0003e8000b000006 */
[----:B------:R1:W-:Y:S02]  /*3110*/  ATOMS.XOR RZ, [UR6+0x10], R4 ;  /* 0x00001004ffff798c */ /* 0x0003e4000b800006 */
.L_x_59:
[----:B------:R-:W-:Y:S05]  /*3120*/  BSYNC B0 ;  /* 0x0000000000007941 */ /* 0x000fea0003800000 */
.L_x_58:
[----:B------:R-:W-:Y:S05]  /*3130*/  BRA.U UP0, `(.L_x_64) ;  /* 0x00000001006c7547 */ /* 0x000fea000b800000 */
[----:B------:R-:W-:-:S03]  /*3140*/  UMOV UR7, 0xffffffff ;  /* 0xffffffff00077882 */ /* 0x000fc60000000000 */
[----:B------:R-:W-:Y:S05]  /*3150*/  BRA.DIV UR7, `(.L_x_65) ;  /* 0x0000004607387947 */ /* 0x000fea000b800000 */
[----:B------:R-:W-:-:S13]  /*3160*/  ELECT P6, URZ, PT ;  /* 0x0000000000ff782f */ /* 0x000fda00038c0000 */
.L_x_133:
[----:B------:R-:W-:Y:S05]  /*3170*/  @!P6 BRA `(.L_x_64) ;  /* 0x00000000005ce947 */ /* 0x000fea0003800000 */
[----:B-1----:R-:W1:Y:S02]  /*3180*/  LDS R3, [UR6+0x10] ;  /* 0x00001006ff037984 */ /* 0x002e640008000800 */
[----:B-1----:R-:W-:-:S04]  /*3190*/  SHF.L.U32 R3, R3, 0x1f, RZ ;  /* 0x0000001f03037819 */ /* 0x002fc800000006ff */
[----:B------:R-:W1:Y:S02]  /*31a0*/  SYNCS.PHASECHK.TRANS64.TRYWAIT P0, [UR6+0x8], R3 ;  /* 0x00000803ff0075a7 */ /* 0x000e640008001106 */
[----:B-1----:R-:W-:Y:S05]  /*31b0*/  @P0 BRA `(.L_x_66) ;  /* 0x0000000000080947 */ /* 0x002fea0003800000 */
[----:B------:R-:W1:Y:S02]  /*31c0*/  SYNCS.PHASECHK.TRANS64.TRYWAIT P0, [UR6+0x8], R3 ;  /* 0x00000803ff0075a7 */ /* 0x000e640008001106 */
[----:B-1----:R-:W-:Y:S05]  /*31d0*/  @!P0 BRA `(.L_x_67) ;  /* 0x0000004400388947 */ /* 0x002fea0003800000 */
.L_x_66:
[----:B------:R-:W2:Y:S01]  /*31e0*/  LDS R5, [UR37+0x120] ;  /* 0x00012025ff057984 */ /* 0x000ea20008000800 */
[----:B-1----:R-:W-:Y:S02]  /*31f0*/  HFMA2 R2, -RZ, RZ, 0, 5.9604644775390625e-08 ;  /* 0x00000001ff027431 */ /* 0x002fe400000001ff */
[----:B------:R-:W-:Y:S01]  /*3200*/  IMAD.MOV.U32 R3, RZ, RZ, 0xffff ;  /* 0x0000ffffff037424 */ /* 0x000fe200078e00ff */
[----:B------:R-:W-:Y:S01]  /*3210*/  UPRMT UR7, UR4, 0x654, UR8 ;  /* 0x0000065404077896 */ /* 0x000fe20008000008 */
[----:B--2---:R-:W-:-:S03]  /*3220*/  IMAD.SHL.U32 R4, R5, 0x20, RZ ;  /* 0x0000002005047824 */ /* 0x004fc600078e00ff */
[-C--:B------:R-:W-:Y:S02]  /*3230*/  SHF.L.U32 R3, R3, R5.reuse, RZ ;  /* 0x0000000503037219 */ /* 0x080fe400000006ff */
[----:B------:R-:W-:Y:S01]  /*3240*/  SHF.L.U32 R5, R2, R5, RZ ;  /* 0x0000000502057219 */ /* 0x000fe200000006ff */
[----:B------:R2:W-:Y:S04]  /*3250*/  STS [UR37+0x120], R4 ;  /* 0x00012004ff007988 */ /* 0x0005e80008000825 */
[----:B------:R2:W-:Y:S04]  /*3260*/  ATOMS.OR RZ, [UR6+0x14], R3 ;  /* 0x00001403ffff798c */ /* 0x0005e8000b000006 */
[----:B------:R2:W-:Y:S01]  /*3270*/  ATOMS.OR RZ, [UR6+0x18], R5 ;  /* 0x00001805ffff798c */ /* 0x0005e2000b000006 */
[----:B------:R-:W-:Y:S03]  /*3280*/  SYNCS.ARRIVE.TRANS64.RED.A1T0 RZ, [UR7], RZ ;  /* 0x000000ffffff79a7 */ /* 0x000fe60008100407 */
[----:B------:R2:W-:Y:S01]  /*3290*/  ATOMS.XOR RZ, [UR6+0x10], R2 ;  /* 0x00001002ffff798c */ /* 0x0005e2000b800006 */
[----:B------:R-:W-:Y:S05]  /*32a0*/  BRA `(.L_x_64) ;  /* 0x0000000000107947 */ /* 0x000fea0003800000 */
.L_x_57:
[----:B------:R-:W-:-:S05]  /*32b0*/  MOV R2, 0xffffffff ;  /* 0xffffffff00027802 */ /* 0x000fca0000000f00 */
[----:B------:R1:W-:Y:S02]  /*32c0*/  STS [UR37+0x120], R2 ;  /* 0x00012002ff007988 */ /* 0x0003e40008000825 */
[----:B-1----:R-:W-:Y:S02]  /*32d0*/  MOV R2, 0x32f0 ;  /* 0x000032f000027802 */ /* 0x002fe40000000f00 */
[----:B-----5:R-:W-:Y:S05]  /*32e0*/  CALL.REL.NOINC `($__internal_1_$__cuda_sm10x_tcgen05_guardrail_trap_phase_invalid_during_alloc) ;  /* 0x0000004800407944 */ /* 0x020fea0003c00000 */
.L_x_64:
[----:B------:R-:W-:Y:S05]  /*32f0*/  WARPSYNC.ALL ;  /* 0x0000000000007948 */ /* 0x000fea0003800000 */
[----:B------:R-:W3:Y:S01]  /*3300*/  S2UR UR7, SR_CgaCtaId ;  /* 0x00000000000779c3 */ /* 0x000ee20000008800 */
[----:B------:R-:W-:Y:S01]  /*3310*/  UMOV UR6, 0x400 ;  /* 0x0000040000067882 */ /* 0x000fe20000000000 */
[----:B------:R-:W-:-:S06]  /*3320*/  NOP ;  /* 0x0000000000007918 */ /* 0x000fcc0000000000 */
[----:B------:R-:W-:Y:S06]  /*3330*/  BAR.ARV 0x6, 0xa0 ;  /* 0x0182800000007b1d */ /* 0x000fec0000002000 */
[----:B------:R-:W4:Y:S01]  /*3340*/  LDCU UR8, c[0x0][0x38c] ;  /* 0x00007180ff0877ac */ /* 0x000f220008000800 */
[----:B------:R-:W-:Y:S01]  /*3350*/  LOP3.LUT R0, R0, 0xffff, RZ, 0xc0, !PT ;  /* 0x0000ffff00007812 */ /* 0x000fe200078ec0ff */
[----:B-1----:R-:W-:Y:S01]  /*3360*/  IMAD.MOV.U32 R9, RZ, RZ, 0x1 ;  /* 0x00000001ff097424 */ /* 0x002fe200078e00ff */
[----:B------:R-:W-:Y:S01]  /*3370*/  LOP3.LUT R8, R8, 0xffff, RZ, 0xc0, !PT ;  /* 0x0000ffff08087812 */ /* 0x000fe200078ec0ff */
[----:B------:R-:W-:Y:S01]  /*3380*/  UMOV UR19, URZ ;  /* 0x000000ff00137c82 */ /* 0x000fe20008000000 */
[----:B------:R-:W-:Y:S01]  /*3390*/  R2UR UR11, R0 ;  /* 0x00000000000b72ca */ /* 0x000fe200000e0000 */
[----:B------:R-:W-:Y:S01]  /*33a0*/  UMOV UR18, URZ ;  /* 0x000000ff00127c82 */ /* 0x000fe20008000000 */
[----:B------:R-:W-:Y:S01]  /*33b0*/  R2UR UR12, R8 ;  /* 0x00000000080c72ca */ /* 0x000fe200000e0000 */
[----:B------:R-:W-:Y:S01]  /*33c0*/  IMAD.MOV.U32 R8, RZ, RZ, RZ ;  /* 0x000000ffff087224 */ /* 0x000fe200078e00ff */
[----:B------:R-:W-:Y:S01]  /*33d0*/  UMOV UR17, URZ ;  /* 0x000000ff00117c82 */ /* 0x000fe20008000000 */
[----:B---3--:R-:W-:-:S02]  /*33e0*/  ULEA UR7, UR7, UR6, 0x18 ;  /* 0x0000000607077291 */ /* 0x008fc4000f8ec0ff */
[----:B------:R-:W-:Y:S02]  /*33f0*/  UISETP.NE.AND UP2, UPT, UR5, URZ, UPT ;  /* 0x000000ff0500728c */ /* 0x000fe4000bf45270 */
[----:B------:R-:W-:Y:S02]  /*3400*/  UIADD3 UR13, UPT, UPT, UR7, 0x4400, URZ ;  /* 0x00004400070d7890 */ /* 0x000fe4000fffe0ff */
[----:B------:R-:W-:Y:S02]  /*3410*/  UIADD3 UR14, UPT, UPT, UR7, 0x18400, URZ ;  /* 0x00018400070e7890 */ /* 0x000fe4000fffe0ff */
[----:B----4-:R-:W-:Y:S01]  /*3420*/  UIADD3 UR8, UPT, UPT, UR8, 0x7f, URZ ;  /* 0x0000007f08087890 */ /* 0x010fe2000fffe0ff */
[----:B--2---:R-:W1:Y:S01]  /*3430*/  LDS R2, [UR7+0x120] ;  /* 0x00012007ff027984 */ /* 0x004e620008000800 */
[----:B------:R-:W-:Y:S02]  /*3440*/  USHF.R.U32.HI UR13, URZ, 0x4, UR13 ;  /* 0x00000004ff0d7899 */ /* 0x000fe4000801160d */
[----:B------:R-:W-:-:S02]  /*3450*/  USHF.R.S32.HI UR6, URZ, 0x1f, UR8 ;  /* 0x0000001fff067899 */ /* 0x000fc40008011408 */
[----:B------:R-:W-:Y:S02]  /*3460*/  USHF.R.U32.HI UR14, URZ, 0x4, UR14 ;  /* 0x00000004ff0e7899 */ /* 0x000fe4000801160e */
[----:B------:R-:W-:Y:S02]  /*3470*/  ULEA.HI UR6, UR6, UR8, URZ, 0x7 ;  /* 0x0000000806067291 */ /* 0x000fe4000f8f38ff */
[----:B------:R-:W-:Y:S02]  /*3480*/  ULOP3.LUT UR13, UR13, 0x3fff, URZ, 0xc0, !UPT ;  /* 0x00003fff0d0d7892 */ /* 0x000fe4000f8ec0ff */
[----:B------:R-:W-:Y:S02]  /*3490*/  USHF.R.S32.HI UR6, URZ, 0x7, UR6 ;  /* 0x00000007ff067899 */ /* 0x000fe40008011406 */
[----:B------:R-:W-:Y:S02]  /*34a0*/  ULOP3.LUT UR14, UR14, 0x3fff, URZ, 0xc0, !UPT ;  /* 0x00003fff0e0e7892 */ /* 0x000fe4000f8ec0ff */
[----:B------:R-:W-:Y:S01]  /*34b0*/  UISETP.LT.AND UP0, UPT, UR6, 0x1, UPT ;  /* 0x000000010600788c */ /* 0x000fe2000bf01270 */
[----:B------:R-:W-:Y:S01]  /*34c0*/  UMOV UR28, 0x0 ;  /* 0x00000000001c7882 */ /* 0x000fe20000000000 */
[----:B------:R-:W-:Y:S01]  /*34d0*/  UMOV UR29, 0x10100010 ;  /* 0x10100010001d7882 */ /* 0x000fe20000000000 */
[----:B------:R-:W-:-:S02]  /*34e0*/  ULOP3.LUT UR13, UR13, 0x10000, URZ, 0xfc, !UPT ;  /* 0x000100000d0d7892 */ /* 0x000fc4000f8efcff */
[----:B------:R-:W-:Y:S02]  /*34f0*/  ULOP3.LUT UR14, UR14, 0x10000, URZ, 0xfc, !UPT ;  /* 0x000100000e0e7892 */ /* 0x000fe4000f8efcff */
[----:B------:R-:W-:Y:S01]  /*3500*/  USEL UR20, UR6, 0x1, !UP0 ;  /* 0x0000000106147887 */ /* 0x000fe2000c000000 */
[----:B------:R-:W-:Y:S01]  /*3510*/  UMOV UR26, 0x0 ;  /* 0x00000000001a7882 */ /* 0x000fe20000000000 */
[----:B------:R-:W-:Y:S01]  /*3520*/  UMOV UR27, 0x10100010 ;  /* 0x10100010001b7882 */ /* 0x000fe20000000000 */
[----:B------:R-:W-:Y:S01]  /*3530*/  UMOV UR24, 0x0 ;  /* 0x0000000000187882 */ /* 0x000fe20000000000 */
[----:B------:R-:W-:Y:S01]  /*3540*/  UMOV UR25, 0x10100010 ;  /* 0x1010001000197882 */ /* 0x000fe20000000000 */
[----:B------:R-:W-:Y:S01]  /*3550*/  UMOV UR22, 0x0 ;  /* 0x0000000000167882 */ /* 0x000fe20000000000 */
[----:B------:R-:W-:Y:S01]  /*3560*/  UMOV UR23, 0x10100010 ;  /* 0x1010001000177882 */ /* 0x000fe20000000000 */
[----:B-1----:R-:W-:Y:S02]  /*3570*/  R2UR UR21, R2 ;  /* 0x00000000021572ca */ /* 0x002fe400000e0000 */
[----:B------:R-:W-:-:S13]  /*3580*/  CS2R R2, SRZ ;  /* 0x0000000000027805 */ /* 0x000fda000001ff00 */
.L_x_75:
[C---:B------:R-:W-:Y:S02]  /*3590*/  LEA R0, R8.reuse, UR7, 0x3 ;  /* 0x0000000708007c11 */ /* 0x040fe4000f8e18ff */
[----:B------:R-:W-:Y:S02]  /*35a0*/  SHF.L.U32 R5, R3, 0x1f, RZ ;  /* 0x0000001f03057819 */ /* 0x000fe400000006ff */
[----:B------:R-:W-:Y:S02]  /*35b0*/  LEA R4, R8, UR7, 0x4 ;  /* 0x0000000708047c11 */ /* 0x000fe4000f8e20ff */
[----:B------:R-:W1:Y:S02]  /*35c0*/  SYNCS.PHASECHK.TRANS64.TRYWAIT P0, [R0+URZ+0x70], R5 ;  /* 0x00007005000075a7 */ /* 0x000e6400080011ff */
[----:B-1-34-:R-:W-:Y:S05]  /*35d0*/  @!P0 BRA `(.L_x_68) ;  /* 0x0000004000508947 */ /* 0x01afea0003800000 */
.L_x_134:
[----:B-1----:R-:W1:Y:S01]  /*35e0*/  LDS.128 R4, [R4+0x100] ;  /* 0x0001000004047984 */ /* 0x002e620000000c00 */
[----:B------:R-:W-:Y:S02]  /*35f0*/  VIADD R0, R0, 0x80 ;  /* 0x0000008000007836 */ /* 0x000fe40000000000 */
[----:B------:R-:W-:Y:S01]  /*3600*/  VIADD R8, R8, 0x1 ;  /* 0x0000000108087836 */ /* 0x000fe20000000000 */
[----:B------:R-:W-:Y:S01]  /*3610*/  @!PT LDS RZ, [RZ] ;  /* 0x00000000fffff984 */ /* 0x000fe20000000800 */
[----:B------:R-:W-:Y:S01]  /*3620*/  @!PT LDS RZ, [RZ] ;  /* 0x00000000fffff984 */ /* 0x000fe20000000800 */
[----:B------:R-:W-:Y:S01]  /*3630*/  @!PT LDS RZ, [RZ] ;  /* 0x00000000fffff984 */ /* 0x000fe20000000800 */
[----:B------:R-:W-:Y:S01]  /*3640*/  @!PT LDS RZ, [RZ] ;  /* 0x00000000fffff984 */ /* 0x000fe20000000800 */
[----:B------:R2:W-:Y:S06]  /*3650*/  MEMBAR.ALL.CTA ;  /* 0x0000000000007992 */ /* 0x0005ec0000008000 */
[----:B--2---:R-:W2:Y:S01]  /*3660*/  FENCE.VIEW.ASYNC.S ;  /* 0x00000000000073c6 */ /* 0x004ea20000000000 */
[----:B------:R-:W-:-:S04]  /*3670*/  PRMT R0, RZ, 0x654, R0 ;  /* 0x00000654ff007816 */ /* 0x000fc80000000000 */
[----:B--2---:R2:W-:Y:S01]  /*3680*/  SYNCS.ARRIVE.TRANS64.RED.A1T0 RZ, [R0+URZ], RZ ;  /* 0x000000ff00ff79a7 */ /* 0x0045e200081004ff */
[----:B-1----:R-:W-:Y:S01]  /*3690*/  LOP3.LUT P1, RZ, R6, 0x1, RZ, 0xc0, !PT ;  /* 0x0000000106ff7812 */ /* 0x002fe2000782c0ff */
[----:B--2---:R-:W-:-:S12]  /*36a0*/  BRA.U UP2, `(.L_x_69) ;  /* 0x0000000502087547 */ /* 0x004fd8000b800000 */
[----:B------:R-:W1:Y:S01]  /*36b0*/  LDCU UR8, c[0x0][0x38c] ;  /* 0x00007180ff0877ac */ /* 0x000e620008000800 */
[----:B------:R-:W-:Y:S02]  /*36c0*/  PLOP3.LUT P2, PT, PT, PT, PT, 0x80, 0x8 ;  /* 0x000000000008781c */ /* 0x000fe40003f4f070 */
[----:B------:R-:W-:Y:S01]  /*36d0*/  SHF.L.U32 R5, R9, 0x1f, RZ ;  /* 0x0000001f09057819 */ /* 0x000fe200000006ff */
[----:B------:R-:W-:Y:S02]  /*36e0*/  ULEA UR9, UR19, UR7, 0x3 ;  /* 0x0000000713097291 */ /* 0x000fe4000f8e18ff */
[----:B------:R-:W-:Y:S02]  /*36f0*/  ULEA UR10, UR19, UR21, 0x6 ;  /* 0x00000015130a7291 */ /* 0x000fe4000f8e30ff */
[----:B-1----:R-:W-:-:S06]  /*3700*/  UISETP.GE.AND UP0, UPT, UR8, 0x1, UPT ;  /* 0x000000010800788c */ /* 0x002fcc000bf06270 */
[----:B------:R-:W-:-:S05]  /*3710*/  PLOP3.LUT P0, PT, PT, PT, UP0, 0x80, 0x8 ;  /* 0x000000000008781c */ /* 0x000fca0003f0f008 */
[----:B------:R-:W-:-:S08]  /*3720*/  @UP0 ULEA UR8, UR18, UR7, 0x3 ;  /* 0x0000000712080291 */ /* 0x000fd0000f8e18ff */
[----:B------:R-:W-:-:S04]  /*3730*/  @P0 SHF.L.U32 R0, R2, 0x1f, RZ ;  /* 0x0000001f02000819 */ /* 0x000fc800000006ff */
[----:B------:R1:W2:Y:S01]  /*3740*/  @P0 SYNCS.PHASECHK.TRANS64.TRYWAIT P2, [UR8], R0 ;  /* 0x00000000ff0005a7 */ /* 0x0002a20008041108 */
[----:B------:R-:W3:Y:S02]  /*3750*/  SYNCS.PHASECHK.TRANS64.TRYWAIT P0, [UR9+0xb0], R5 ;  /* 0x0000b005ff0075a7 */ /* 0x000ee40008001109 */
[----:B-123--:R-:W-:Y:S05]  /*3760*/  @!P0 BRA `(.L_x_70) ;  /* 0x0000004000008947 */ /* 0x00efea0003800000 */
.L_x_136:
[----:B------:R-:W-:Y:S01]  /*3770*/  UMOV UR16, UR17 ;  /* 0x0000001100107c82 */ /* 0x000fe20008000000 */
[----:B------:R-:W-:Y:S05]  /*3780*/  BRA.U !UP0, `(.L_x_71) ;  /* 0x0000000108c07547 */ /* 0x000fea000b800000 */
[----:B------:R-:W-:Y:S02]  /*3790*/  UIADD3 UR16, UPT, UPT, UR20, UR17, URZ ;  /* 0x0000001114107290 */ /* 0x000fe4000fffe0ff */
[----:B------:R-:W-:Y:S01]  /*37a0*/  UPLOP3.LUT UP3, UPT, UPT, UPT, UPT, 0x40, 0x4 ;  /* 0x000000000004789c */ /* 0x000fe20003f6e870 */
[----:B------:R-:W-:Y:S01]  /*37b0*/  UMOV UR15, UR6 ;  /* 0x00000006000f7c82 */ /* 0x000fe20008000000 */
[----:B------:R-:W-:-:S09]  /*37c0*/  UMOV UR46, UR18 ;  /* 0x00000012002e7c82 */ /* 0x000fd20008000000 */
.L_x_74:
[----:B--2---:R-:W-:Y:S01]  /*37d0*/  ULEA UR8, UR46, UR7, 0x3 ;  /* 0x000000072e087291 */ /* 0x004fe2000f8e18ff */
[----:B---3--:R-:W-:Y:S11]  /*37e0*/  @P2 BRA `(.L_x_72) ;  /* 0x00000000000c2947 */ /* 0x008ff60003800000 */
[----:B-1----:R-:W-:Y:S04]  /*37f0*/  SHF.L.U32 R5, R2, 0x1f, RZ ;  /* 0x0000001f02057819 */ /* 0x002fe800000006ff */
[----:B------:R-:W1:Y:S02]  /*3800*/  SYNCS.PHASECHK.TRANS64.TRYWAIT P0, [UR8], R5 ;  /* 0x00000005ff0075a7 */ /* 0x000e640008001108 */
[----:B-1----:R-:W-:Y:S05]  /*3810*/  @!P0 BRA `(.L_x_73) ;  /* 0x0000003c00ec8947 */ /* 0x002fea0003800000 */
.L_x_72:
[----:B------:R-:W-:Y:S01]  /*3820*/  UISETP.NE.AND UP0, UPT, UR15, 0x1, UPT ;  /* 0x000000010f00788c */ /* 0x000fe2000bf05270 */
[----:B------:R-:W-:Y:S01]  /*3830*/  PLOP3.LUT P2, PT, PT, PT, PT, 0x80, 0x8 ;  /* 0x000000000008781c */ /* 0x000fe20003f4f070 */
[----:B------:R-:W-:Y:S02]  /*3840*/  UIADD3 UR18, UPT, UPT, UR46, 0x1, URZ ;  /* 0x000000012e127890 */ /* 0x000fe4000fffe0ff */
[----:B------:R-:W-:Y:S02]  /*3850*/  ULEA UR32, UR46, UR14, 0x8 ;  /* 0x0000000e2e207291 */ /* 0x000fe4000f8e40ff */
[----:B------:R-:W-:Y:S01]  /*3860*/  UISETP.NE.AND UP1, UPT, UR18, 0x5, UPT ;  /* 0x000000051200788c */ /* 0x000fe2000bf25270 */
[----:B------:R-:W-:Y:S01]  /*3870*/  PLOP3.LUT P0, PT, PT, PT, UP0, 0x80, 0x8 ;  /* 0x000000000008781c */ /* 0x000fe20003f0f008 */
[----:B------:R-:W-:Y:S02]  /*3880*/  UIADD3 UR44, UPT, UPT, UR32, 0x2, URZ ;  /* 0x00000002202c7890 */ /* 0x000fe4000fffe0ff */
[----:B------:R-:W-:Y:S02]  /*3890*/  USEL UR31, URZ, 0x1, UP1 ;  /* 0x00000001ff1f7887 */ /* 0x000fe40008800000 */
[----:B------:R-:W-:Y:S02]  /*38a0*/  USEL UR18, UR18, URZ, UP1 ;  /* 0x000000ff12127287 */ /* 0x000fe40008800000 */
[----:B------:R-:W-:Y:S02]  /*38b0*/  UIADD3 UR40, UPT, UPT, UR32, 0x4, URZ ;  /* 0x0000000420287890 */ /* 0x000fe4000fffe0ff */
[----:B------:R-:W-:Y:S01]  /*38c0*/  @UP0 ULEA UR30, UR18, UR7, 0x3 ;  /* 0x00000007121e0291 */ /* 0x000fe2000f8e18ff */
[----:B------:R-:W-:Y:S01]  /*38d0*/  LOP3.LUT R2, R2, UR31, RZ, 0x3c, !PT ;  /* 0x0000001f02027c12 */ /* 0x000fe2000f8e3cff */
[----:B------:R-:W-:Y:S02]  /*38e0*/  UIADD3 UR36, UPT, UPT, UR32, 0x6, URZ ;  /* 0x0000000620247890 */ /* 0x000fe4000fffe0ff */
[----:B------:R-:W-:Y:S01]  /*38f0*/  UIADD3 UR8, UPT, UPT, UR8, 0x28, URZ ;  /* 0x0000002808087890 */ /* 0x000fe2000fffe0ff */
[----:B-1----:R-:W-:Y:S01]  /*3900*/  @P0 SHF.L.U32 R0, R2, 0x1f, RZ ;  /* 0x0000001f02000819 */ /* 0x002fe200000006ff */
[----:B------:R-:W-:Y:S02]  /*3910*/  UIADD3 UR17, UPT, UPT, UR17, 0x1, URZ ;  /* 0x0000000111117890 */ /* 0x000fe4000fffe0ff */
[----:B------:R-:W-:Y:S01]  /*3920*/  UIADD3 UR15, UPT, UPT, UR15, -0x1, URZ ;  /* 0xffffffff0f0f7890 */ /* 0x000fe2000fffe0ff */
[----:B------:R2:W3:Y:S01]  /*3930*/  @P0 SYNCS.PHASECHK.TRANS64.TRYWAIT P2, [UR30], R0 ;  /* 0x00000000ff0005a7 */ /* 0x0004e2000804111e */
[----:B------:R-:W-:Y:S02]  /*3940*/  ULEA UR30, UR46, UR13, 0xa ;  /* 0x0000000d2e1e7291 */ /* 0x000fe4000f8e50ff */
[----:B------:R-:W-:Y:S02]  /*3950*/  UISETP.NE.AND UP0, UPT, UR17, UR16, UPT ;  /* 0x000000101100728c */ /* 0x000fe4000bf05270 */
[----:B------:R-:W-:Y:S02]  /*3960*/  UIADD3 UR42, UPT, UPT, UR30, 0x2, URZ ;  /* 0x000000021e2a7890 */ /* 0x000fe4000fffe0ff */
[----:B------:R-:W-:Y:S02]  /*3970*/  UIADD3 UR38, UPT, UPT, UR30, 0x4, URZ ;  /* 0x000000041e267890 */ /* 0x000fe4000fffe0ff */
[----:B------:R-:W-:Y:S01]  /*3980*/  UIADD3 UR34, UPT, UPT, UR30, 0x6, URZ ;  /* 0x000000061e227890 */ /* 0x000fe2000fffe0ff */
[----:B------:R-:W-:Y:S01]  /*3990*/  UMOV UR33, 0x40004040 ;  /* 0x4000404000217882 */ /* 0x000fe20000000000 */
[----:B------:R-:W-:Y:S01]  /*39a0*/  UMOV UR31, 0x40004040 ;  /* 0x40004040001f7882 */ /* 0x000fe20000000000 */
[----:B------:R-:W-:Y:S01]  /*39b0*/  UMOV UR45, 0x40004040 ;  /* 0x40004040002d7882 */ /* 0x000fe20000000000 */
[----:B------:R2:W-:Y:S01]  /*39c0*/  UTCQMMA.2CTA gdesc[UR30], gdesc[UR32], tmem[UR10], tmem[UR28], idesc[UR29], UP3 ;  /* 0x00ff1c201e0075ea */ /* 0x0005e20009a0030a */
[----:B------:R-:W-:Y:S01]  /*39d0*/  UPLOP3.LUT UP3, UPT, UPT, UPT, UPT, 0x80, 0x8 ;  /* 0x000000000008789c */ /* 0x000fe20003f6f070 */
[----:B------:R-:W-:Y:S01]  /*39e0*/  UMOV UR43, 0x40004040 ;  /* 0x40004040002b7882 */ /* 0x000fe20000000000 */
[----:B------:R-:W-:Y:S01]  /*39f0*/  UMOV UR41, 0x40004040 ;  /* 0x4000404000297882 */ /* 0x000fe20000000000 */
[----:B------:R2:W-:Y:S01]  /*3a00*/  UTCQMMA.2CTA gdesc[UR42], gdesc[UR44], tmem[UR10], tmem[UR26], idesc[UR27], UPT ;  /* 0x00ff1a2c2a0075ea */ /* 0x0005e2000ba0030a */
[----:B------:R-:W-:Y:S01]  /*3a10*/  UMOV UR39, 0x40004040 ;  /* 0x4000404000277882 */ /* 0x000fe20000000000 */
[----:B------:R-:W-:Y:S01]  /*3a20*/  UMOV UR37, 0x40004040 ;  /* 0x4000404000257882 */ /* 0x000fe20000000000 */
[----:B------:R-:W-:Y:S01]  /*3a30*/  UMOV UR35, 0x40004040 ;  /* 0x4000404000237882 */ /* 0x000fe20000000000 */
[----:B------:R2:W-:Y:S01]  /*3a40*/  UTCQMMA.2CTA gdesc[UR38], gdesc[UR40], tmem[UR10], tmem[UR24], idesc[UR25], UPT ;  /* 0x00ff1828260075ea */ /* 0x0005e2000ba0030a */
[----:B------:R2:W-:Y:S01]  /*3a50*/  UTCQMMA.2CTA gdesc[UR34], gdesc[UR36], tmem[UR10], tmem[UR22], idesc[UR23], UPT ;  /* 0x00ff1624220075ea */ /* 0x0005e2000ba0030a */
[----:B------:R2:W-:Y:S01]  /*3a60*/  UTCBAR.2CTA.MULTICAST [UR8], URZ, UR12 ;  /* 0x000000ff080073e9 */ /* 0x0005e2000820080c */
[----:B------:R-:W-:Y:S01]  /*3a70*/  UMOV UR46, UR18 ;  /* 0x00000012002e7c82 */ /* 0x000fe20008000000 */
[----:B------:R-:W-:Y:S05]  /*3a80*/  BRA.U UP0, `(.L_x_74) ;  /* 0xfffffffd00507547 */ /* 0x000fea000b83ffff */
.L_x_71:
[----:B------:R-:W-:Y:S01]  /*3a90*/  UIADD3 UR9, UPT, UPT, UR9, 0x90, URZ ;  /* 0x0000009009097890 */ /* 0x000fe2000fffe0ff */
[----:B------:R-:W-:-:S08]  /*3aa0*/  UMOV UR17, UR16 ;  /* 0x0000001000117c82 */ /* 0x000fd00008000000 */
[----:B------:R4:W-:Y:S01]  /*3ab0*/  UTCBAR.2CTA.MULTICAST [UR9], URZ, UR11 ;  /* 0x000000ff090073e9 */ /* 0x0009e2000820080b */
[----:B------:R-:W-:Y:S02]  /*3ac0*/  NOP ;  /* 0x0000000000007918 */ /* 0x000fe40000000000 */
.L_x_69:
[----:B------:R-:W-:Y:S01]  /*3ad0*/  UIADD3 UR19, UPT, UPT, UR19, 0x1, URZ ;  /* 0x0000000113137890 */ /* 0x000fe2000fffe0ff */
[----:B------:R-:W-:-:S03]  /*3ae0*/  ISETP.NE.AND P0, PT, R8, 0x2, PT ;  /* 0x000000020800780c */ /* 0x000fc60003f05270 */
[----:B------:R-:W-:Y:S01]  /*3af0*/  UISETP.NE.AND UP0, UPT, UR19, 0x4, UPT ;  /* 0x000000041300788c */ /* 0x000fe2000bf05270 */
[----:B-12---:R-:W-:Y:S02]  /*3b00*/  SEL R0, RZ, 0x1, P0 ;  /* 0x00000001ff007807 */ /* 0x006fe40000000000 */
[----:B------:R-:W-:Y:S01]  /*3b10*/  SEL R8, R8, RZ, P0 ;  /* 0x000000ff08087207 */ /* 0x000fe20000000000 */
[----:B------:R-:W-:Y:S01]  /*3b20*/  USEL UR8, URZ, 0x1, UP0 ;  /* 0x00000001ff087887 */ /* 0x000fe20008000000 */
[----:B------:R-:W-:Y:S01]  /*3b30*/  LOP3.LUT R3, R3, R0, RZ, 0x3c, !PT ;  /* 0x0000000003037212 */ /* 0x000fe200078e3cff */
[----:B------:R-:W-:-:S04]  /*3b40*/  USEL UR19, UR19, URZ, UP0 ;  /* 0x000000ff13137287 */ /* 0x000fc80008000000 */
[----:B------:R-:W-:Y:S01]  /*3b50*/  LOP3.LUT R9, R9, UR8, RZ, 0x3c, !PT ;  /* 0x0000000809097c12 */ /* 0x000fe2000f8e3cff */
[----:B------:R-:W-:Y:S07]  /*3b60*/  @P1 BRA `(.L_x_75) ;  /* 0xfffffff800881947 */ /* 0x000fee000383ffff */
[----:B------:R-:W1:Y:S01]  /*3b70*/  S2UR UR6, SR_CgaCtaId ;  /* 0x00000000000679c3 */ /* 0x000e620000008800 */
[----:B------:R-:W-:Y:S01]  /*3b80*/  ELECT P0, URZ, PT ;  /* 0x0000000000ff782f */ /* 0x000fe20003800000 */
[----:B------:R-:W-:Y:S01]  /*3b90*/  HFMA2 R0, -RZ, RZ, 0, 5.9604644775390625e-08 ;  /* 0x00000001ff007431 */ /* 0x000fe200000001ff */
[----:B------:R-:W-:-:S05]  /*3ba0*/  UMOV UR8, 0x40 ;  /* 0x0000004000087882 */ /* 0x000fca0000000000 */
[----:B------:R-:W-:Y:S01]  /*3bb0*/  UVIRTCOUNT.DEALLOC.SMPOOL 0x80 ;  /* 0x000000800000784c */ /* 0x000fe20000000000 */
[----:B------:R-:W-:Y:S02]  /*3bc0*/  UISETP.NE.AND UP0, UPT, UR5, URZ, UPT ;  /* 0x000000ff0500728c */ /* 0x000fe4000bf05270 */
[----:B-1----:R-:W-:-:S09]  /*3bd0*/  ULEA UR6, UR6, UR8, 0x18 ;  /* 0x0000000806067291 */ /* 0x002fd2000f8ec0ff */
[----:B------:R1:W-:Y:S01]  /*3be0*/  @P0 STS.U8 [UR6+0x1c], R0 ;  /* 0x00001c00ff000988 */ /* 0x0003e20008000006 */
[----:B------:R-:W-:Y:S05]  /*3bf0*/  BRA.U UP0, `(.L_x_76) ;  /* 0x0000000100a07547 */ /* 0x000fea000b800000 */
[----:B------:R-:W-:Y:S01]  /*3c00*/  UIADD3 UR5, UPT, UPT, UR7, 0xb0, URZ ;  /* 0x000000b007057890 */ /* 0x000fe2000fffe0ff */
[----:B------:R-:W-:-:S03]  /*3c10*/  SHF.L.U32 R3, R9, 0x1f, RZ ;  /* 0x0000001f09037819 */ /* 0x000fc600000006ff */
[----:B------:R-:W-:-:S09]  /*3c20*/  ULEA UR8, UR19, UR5, 0x3 ;  /* 0x0000000513087291 */ /* 0x000fd2000f8e18ff */
[----:B------:R-:W2:Y:S02]  /*3c30*/  SYNCS.PHASECHK.TRANS64.TRYWAIT P0, [UR8], R3 ;  /* 0x00000003ff0075a7 */ /* 0x000ea40008001108 */
[----:B--2---:R-:W-:Y:S05]  /*3c40*/  @!P0 BRA `(.L_x_77) ;  /* 0x0000003800f88947 */ /* 0x004fea0003800000 */
.L_x_139:
[----:B----4-:R-:W-:-:S04]  /*3c50*/  UIADD3 UR9, UPT, UPT, UR19, 0x1, URZ ;  /* 0x0000000113097890 */ /* 0x010fc8000fffe0ff */
        /* <DEDUP_REMOVED lines=8> */
.L_x_141:
        /* <DEDUP_REMOVED lines=9> */
.L_x_143:
[----:B------:R-:W-:-:S04]  /*3d70*/  UIADD3 UR9, UPT, UPT, UR9, 0x1, URZ ;  /* 0x0000000109097890 */ /* 0x000fc8000fffe0ff */
[----:B------:R-:W-:-:S04]  /*3d80*/  UISETP.NE.AND UP1, UPT, UR9, 0x4, UPT ;  /* 0x000000040900788c */ /* 0x000fc8000bf25270 */
[----:B------:R-:W-:Y:S02]  /*3d90*/  USEL UR8, URZ, 0x1, UP1 ;  /* 0x00000001ff087887 */ /* 0x000fe40008800000 */
[----:B------:R-:W-:-:S04]  /*3da0*/  USEL UR9, UR9, URZ, UP1 ;  /* 0x000000ff09097287 */ /* 0x000fc80008800000 */
[----:B------:R-:W-:Y:S01]  /*3db0*/  ULEA UR9, UR9, UR5, 0x3 ;  /* 0x0000000509097291 */ /* 0x000fe2000f8e18ff */
[----:B-1----:R-:W-:-:S04]  /*3dc0*/  LOP3.LUT R3, R2, UR8, RZ, 0x3c, !PT ;  /* 0x0000000802037c12 */ /* 0x002fc8000f8e3cff */
[----:B------:R-:W-:Y:S01]  /*3dd0*/  SHF.L.U32 R3, R3, 0x1f, RZ ;  /* 0x0000001f03037819 */ /* 0x000fe200000006ff */
[----:B------:R-:W-:-:S04]  /*3de0*/  IMAD.U32 R0, RZ, RZ, UR9 ;  /* 0x00000009ff007e24 */ /* 0x000fc8000f8e00ff */
[----:B------:R1:W2:Y:S03]  /*3df0*/  SYNCS.PHASECHK.TRANS64.TRYWAIT P0, [R0+URZ], R3 ;  /* 0x00000003000075a7 */ /* 0x0002a600080011ff */
[----:B--2---:R-:W-:Y:S05]  /*3e00*/  @!P0 NANOSLEEP.SYNCS 0x989680 ;  /* 0x009896800000895d */ /* 0x004fea0003900000 */
[----:B------:R-:W2:Y:S02]  /*3e10*/  @!P0 SYNCS.PHASECHK.TRANS64 P0, [R0+URZ], R3 ;  /* 0x00000003000085a7 */ /* 0x000ea400080010ff */
[----:B--2---:R-:W-:Y:S05]  /*3e20*/  @P0 BRA `(.L_x_80) ;  /* 0x0000000000200947 */ /* 0x004fea0003800000 */
.L_x_81:
[----:B--2---:R2:W4:Y:S02]  /*3e30*/  SYNCS.PHASECHK.TRANS64.TRYWAIT P0, [R0+URZ], R3 ;  /* 0x00000003000075a7 */ /* 0x00452400080011ff */
[----:B----4-:R-:W-:Y:S05]  /*3e40*/  @!P0 NANOSLEEP.SYNCS 0x989680 ;  /* 0x009896800000895d */ /* 0x010fea0003900000 */
[----:B------:R-:W4:Y:S02]  /*3e50*/  @!P0 SYNCS.PHASECHK.TRANS64 P0, [R0+URZ], R3 ;  /* 0x00000003000085a7 */ /* 0x000f2400080010ff */
[----:B----4-:R-:W-:Y:S05]  /*3e60*/  @!P0 BRA `(.L_x_81) ;  /* 0xfffffffc00f08947 */ /* 0x010fea000383ffff */
[----:B------:R-:W-:Y:S05]  /*3e70*/  BRA `(.L_x_80) ;  /* 0x00000000000c7947 */ /* 0x000fea0003800000 */
.L_x_76:
[----:B------:R-:W-:-:S04]  /*3e80*/  UIADD3 UR5, UPT, UPT, UR7, 0xf0, URZ ;  /* 0x000000f007057890 */ /* 0x000fc8000fffe0ff */
[----:B------:R-:W-:-:S09]  /*3e90*/  UPRMT UR5, UR4, 0x654, UR5 ;  /* 0x0000065404057896 */ /* 0x000fd20008000005 */
[----:B------:R-:W-:Y:S03]  /*3ea0*/  SYNCS.ARRIVE.TRANS64.RED.A1T0 RZ, [UR5], RZ ;  /* 0x000000ffffff79a7 */ /* 0x000fe60008100405 */
.L_x_80:
[----:B-12---:R-:W-:Y:S01]  /*3eb0*/  SHF.L.U32 R3, RZ, 0x1f, RZ ;  /* 0x0000001fff037819 */ /* 0x006fe200000006ff */
[----:B------:R-:W-:Y:S01]  /*3ec0*/  UIADD3 UR5, UPT, UPT, UR7, 0xf0, URZ ;  /* 0x000000f007057890 */ /* 0x000fe2000fffe0ff */
[----:B------:R-:W-:Y:S02]  /*3ed0*/  PLOP3.LUT P0, PT, PT, PT, UP0, 0x80, 0x8 ;  /* 0x000000000008781c */ /* 0x000fe40003f0f008 */
[----:B------:R-:W1:Y:S02]  /*3ee0*/  SYNCS.PHASECHK.TRANS64.TRYWAIT P1, [UR7+0xf0], R3 ;  /* 0x0000f003ff0075a7 */ /* 0x000e640008021107 */
[----:B-1----:R-:W-:Y:S09]  /*3ef0*/  @!P1 BRA `(.L_x_82) ;  /* 0x0000003800949947 */ /* 0x002ff20003800000 */
.L_x_145:
[----:B------:R-:W-:Y:S01]  /*3f00*/  @!UP0 UPRMT UR5, UR4, 0x654, UR5 ;  /* 0x0000065404058896 */ /* 0x000fe20008000005 */
[----:B------:R-:W-:Y:S02]  /*3f10*/  UMOV UR8, 0xffff ;  /* 0x0000ffff00087882 */ /* 0x000fe40000000000 */
[----:B------:R-:W-:-:S06]  /*3f20*/  UMOV UR4, 0x1 ;  /* 0x0000000100047882 */ /* 0x000fcc0000000000 */
[----:B------:R-:W-:Y:S01]  /*3f30*/  @!P0 SYNCS.ARRIVE.TRANS64.RED.A1T0 RZ, [UR5], RZ ;  /* 0x000000ffffff89a7 */ /* 0x000fe20008100405 */
[----:B------:R-:W-:Y:S01]  /*3f40*/  NOP ;  /* 0x0000000000007918 */ /* 0x000fe20000000000 */
[----:B-1----:R-:W1:Y:S01]  /*3f50*/  LDS R0, [UR6+0x14] ;  /* 0x00001406ff007984 */ /* 0x002e620008000800 */
[----:B------:R-:W-:-:S04]  /*3f60*/  ULOP3.LUT UR5, UR21, 0xffff, URZ, 0xc0, !UPT ;  /* 0x0000ffff15057892 */ /* 0x000fc8000f8ec0ff */
[----:B------:R-:W-:-:S04]  /*3f70*/  USHF.R.U32.HI UR5, URZ, 0x5, UR5 ;  /* 0x00000005ff057899 */ /* 0x000fc80008011605 */
[----:B------:R-:W-:Y:S02]  /*3f80*/  USHF.L.U32 UR8, UR8, UR5, URZ ;  /* 0x0000000508087299 */ /* 0x000fe400080006ff */
[----:B------:R-:W-:-:S04]  /*3f90*/  USHF.L.U32 UR4, UR4, UR5, URZ ;  /* 0x0000000504047299 */ /* 0x000fc800080006ff */
[----:B-1----:R-:W-:-:S04]  /*3fa0*/  LOP3.LUT R0, R0, UR8, RZ, 0xc0, !PT ;  /* 0x0000000800007c12 */ /* 0x002fc8000f8ec0ff */
[----:B------:R-:W-:-:S13]  /*3fb0*/  ISETP.NE.AND P0, PT, R0, UR8, PT ;  /* 0x0000000800007c0c */ /* 0x000fda000bf05270 */
[----:B------:R-:W-:Y:S05]  /*3fc0*/  @P0 BRA `(.L_x_83) ;  /* 0x0000000000580947 */ /* 0x000fea0003800000 */
[----:B------:R-:W1:Y:S02]  /*3fd0*/  LDS R0, [UR6+0x18] ;  /* 0x00001806ff007984 */ /* 0x000e640008000800 */
[----:B-1----:R-:W-:-:S04]  /*3fe0*/  LOP3.LUT R0, R0, UR4, RZ, 0xc0, !PT ;  /* 0x0000000400007c12 */ /* 0x002fc8000f8ec0ff */
[----:B------:R-:W-:-:S13]  /*3ff0*/  ISETP.NE.AND P0, PT, R0, UR4, PT ;  /* 0x0000000400007c0c */ /* 0x000fda000bf05270 */
[----:B------:R-:W-:Y:S05]  /*4000*/  @P0 BRA `(.L_x_84) ;  /* 0x00000000003c0947 */ /* 0x000fea0003800000 */
[----:B------:R-:W1:Y:S01]  /*4010*/  S2R R2, SR_LANEID ;  /* 0x0000000000027919 */ /* 0x000e620000000000 */
[----:B------:R-:W-:Y:S01]  /*4020*/  ULOP3.LUT UR8, URZ, UR8, URZ, 0x33, !UPT ;  /* 0x00000008ff087292 */ /* 0x000fe2000f8e33ff */
[----:B------:R-:W-:Y:S01]  /*4030*/  LOP3.LUT R4, RZ, UR4, RZ, 0x33, !PT ;  /* 0x00000004ff047c12 */ /* 0x000fe2000f8e33ff */
[----:B------:R-:W-:Y:S02]  /*4040*/  VOTEU.ANY UR7, UPT, PT ;  /* 0x0000000000077886 */ /* 0x000fe400038e0100 */
[----:B------:R-:W-:Y:S01]  /*4050*/  UFLO.U32 UR7, UR7 ;  /* 0x00000007000772bd */ /* 0x000fe200080e0000 */
[----:B------:R-:W2:Y:S01]  /*4060*/  REDUX UR4, R4 ;  /* 0x00000000040473c4 */ /* 0x000ea20000000000 */
[----:B------:R-:W-:-:S06]  /*4070*/  IMAD.U32 R0, RZ, RZ, UR8 ;  /* 0x00000008ff007e24 */ /* 0x000fcc000f8e00ff */
[----:B------:R1:W-:Y:S01]  /*4080*/  UTCATOMSWS.AND URZ, UR8 ;  /* 0x0000000800ff79e3 */ /* 0x0003e20008000000 */
[----:B------:R-:W3:Y:S01]  /*4090*/  REDUX UR5, R0 ;  /* 0x00000000000573c4 */ /* 0x000ee20000000000 */
[----:B-1----:R-:W-:Y:S01]  /*40a0*/  ISETP.EQ.U32.AND P0, PT, R2, UR7, PT ;  /* 0x0000000702007c0c */ /* 0x002fe2000bf02070 */
[----:B--2---:R-:W-:Y:S01]  /*40b0*/  IMAD.U32 R2, RZ, RZ, UR4 ;  /* 0x00000004ff027e24 */ /* 0x004fe2000f8e00ff */
[----:B---3--:R-:W-:-:S11]  /*40c0*/  MOV R3, UR5 ;  /* 0x0000000500037c02 */ /* 0x008fd60008000f00 */
[----:B------:R1:W-:Y:S04]  /*40d0*/  @P0 ATOMS.AND RZ, [UR6+0x14], R3 ;  /* 0x00001403ffff098c */ /* 0x0003e8000a800006 */
[----:B------:R1:W-:Y:S01]  /*40e0*/  @P0 ATOMS.AND RZ, [UR6+0x18], R2 ;  /* 0x00001802ffff098c */ /* 0x0003e2000a800006 */
[----:B------:R-:W-:Y:S05]  /*40f0*/  BRA `(.L_x_85) ;  /* 0x0000000000147947 */ /* 0x000fea0003800000 */
.L_x_84:
[----:B------:R-:W-:Y:S02]  /*4100*/  MOV R2, 0x4120 ;  /* 0x0000412000027802 */ /* 0x000fe40000000f00 */
[----:B---345:R-:W-:Y:S05]  /*4110*/  CALL.REL.NOINC `($__internal_0_$__cuda_sm10x_tcgen05_guardrail_trap_col_being_dealloced_not_returned_by_alloc) ;  /* 0x0000003800a87944 */ /* 0x038fea0003c00000 */
[----:B------:R-:W-:Y:S05]  /*4120*/  BRA `(.L_x_85) ;  /* 0x0000000000087947 */ /* 0x000fea0003800000 */
.L_x_83:
[----:B------:R-:W-:Y:S02]  /*4130*/  MOV R2, 0x4150 ;  /* 0x0000415000027802 */ /* 0x000fe40000000f00 */
[----:B---345:R-:W-:Y:S05]  /*4140*/  CALL.REL.NOINC `($__internal_2_$__cuda_sm10x_tcgen05_guardrail_trap_unallocated_columns_being_dealloced) ;  /* 0x0000003800b47944 */ /* 0x038fea0003c00000 */
.L_x_85:
[----:B------:R-:W-:Y:S01]  /*4150*/  NOP ;  /* 0x0000000000007918 */ /* 0x000fe20000000000 */
[----:B----4-:R-:W-:Y:S05]  /*4160*/  EXIT ;  /* 0x000000000000794d */ /* 0x010fea0003800000 */
.L_x_56:
[----:B------:R-:W-:-:S09]  /*4170*/  UISETP.NE.OR UP5, UPT, UR10, 0x3, !UP5 ;  /* 0x000000030a00788c */ /* 0x000fd2000efa5670 */
[----:B------:R-:W-:Y:S05]  /*4180*/  BRA.U UP5, `(.L_x_86) ;  /* 0x0000000905c87547 */ /* 0x000fea000b800000 */
[----:B------:R-:W1:Y:S01]  /*4190*/  LDC R0, c[0x0][0xb30] ;  /* 0x0002cc00ff007b82 */ /* 0x000e620000000800 */
[----:B------:R-:W2:Y:S01]  /*41a0*/  LDCU.64 UR8, c[0x0][0x888] ;  /* 0x00011100ff0877ac */ /* 0x000ea20008000a00 */
[----:B------:R-:W-:Y:S01]  /*41b0*/  IMAD.MOV.U32 R30, RZ, RZ, 0x1 ;  /* 0x00000001ff1e7424 */ /* 0x000fe200078e00ff */
[----:B------:R-:W-:Y:S01]  /*41c0*/  CS2R R28, SRZ ;  /* 0x00000000001c7805 */ /* 0x000fe2000001ff00 */
[----:B------:R-:W-:Y:S01]  /*41d0*/  IMAD.MOV.U32 R25, RZ, RZ, 0x2000 ;  /* 0x00002000ff197424 */ /* 0x000fe200078e00ff */
[----:B------:R-:W3:Y:S03]  /*41e0*/  LDCU.64 UR4, c[0x0][0x890] ;  /* 0x00011200ff0477ac */ /* 0x000ee60008000a00 */
[----:B------:R-:W4:Y:S01]  /*41f0*/  LDC R19, c[0x0][0x370] ;  /* 0x0000dc00ff137b82 */ /* 0x000f220000000800 */
[----:B------:R-:W-:Y:S01]  /*4200*/  UMOV UR6, 0x400 ;  /* 0x0000040000067882 */ /* 0x000fe20000000000 */
[----:B------:R-:W-:-:S02]  /*4210*/  UPLOP3.LUT UP1, UPT, UPT, UPT, UPT, 0x40, 0x4 ;  /* 0x000000000004789c */ /* 0x000fc40003f2e870 */
[----:B------:R-:W-:-:S04]  /*4220*/  ULEA UR6, UR37, UR6, 0x18 ;  /* 0x0000000625067291 */ /* 0x000fc8000f8ec0ff */
[----:B------:R-:W4:Y:S01]  /*4230*/  LDC R2, c[0x0][0xb0c] ;  /* 0x0002c300ff027b82 */ /* 0x000f220000000800 */
[----:B--2---:R-:W-:Y:S02]  /*4240*/  UISETP.NE.U32.AND UP2, UPT, UR8, URZ, UPT ;  /* 0x000000ff0800728c */ /* 0x004fe4000bf45070 */
[----:B------:R-:W-:Y:S02]  /*4250*/  UIADD3 UR8, UPT, UPT, UR6, 0x50, URZ ;  /* 0x0000005006087890 */ /* 0x000fe4000fffe0ff */
[----:B---3--:R-:W-:-:S03]  /*4260*/  UISETP.NE.U32.AND UP3, UPT, UR4, URZ, UPT ;  /* 0x000000ff0400728c */ /* 0x008fc6000bf65070 */
[----:B------:R-:W2:Y:S01]  /*4270*/  LDC R18, c[0x0][0xb20] ;  /* 0x0002c800ff127b82 */ /* 0x000ea20000000800 */
[----:B-1----:R-:W-:Y:S01]  /*4280*/  ISETP.NE.AND P1, PT, R0, 0x1, PT ;  /* 0x000000010000780c */ /* 0x002fe20003f25270 */
[----:B------:R-:W-:Y:S02]  /*4290*/  UISETP.NE.AND.EX UP2, UPT, UR9, URZ, UPT, UP2 ;  /* 0x000000ff0900728c */ /* 0x000fe4000bf45320 */
[----:B------:R-:W-:Y:S02]  /*42a0*/  UPRMT UR37, UR37, 0x654, UR8 ;  /* 0x0000065425257896 */ /* 0x000fe40008000008 */
[----:B------:R-:W-:Y:S02]  /*42b0*/  UISETP.NE.AND.EX UP3, UPT, UR5, URZ, UPT, UP3 ;  /* 0x000000ff0500728c */ /* 0x000fe4000bf65330 */
[----:B------:R-:W1:Y:S08]  /*42c0*/  LDC.64 R32, c[0x0][0x348] ;  /* 0x0000d200ff207b82 */ /* 0x000e700000000a00 */
[----:B------:R-:W3:Y:S08]  /*42d0*/  LDC.64 R16, c[0x0][0xb10] ;  /* 0x0002c400ff107b82 */ /* 0x000ef00000000a00 */
[----:B------:R-:W1:Y:S08]  /*42e0*/  LDC.64 R6, c[0x0][0xb18] ;  /* 0x0002c600ff067b82 */ /* 0x000e700000000a00 */
[----:B------:R-:W1:Y:S08]  /*42f0*/  LDC.64 R4, c[0x0][0xb28] ;  /* 0x0002ca00ff047b82 */ /* 0x000e700000000a00 */
[----:B--2-4-:R-:W1:Y:S02]  /*4300*/  LDC R24, c[0x0][0x374] ;  /* 0x0000dd00ff187b82 */ /* 0x014e640000000800 */
.L_x_94:
[C---:B------:R-:W-:Y:S02]  /*4310*/  LEA R0, R29.reuse, UR6, 0x3 ;  /* 0x000000061d007c11 */ /* 0x040fe4000f8e18ff */
[----:B------:R-:W-:Y:S02]  /*4320*/  SHF.L.U32 R3, R28, 0x1f, RZ ;  /* 0x0000001f1c037819 */ /* 0x000fe400000006ff */
[----:B------:R-:W-:Y:S02]  /*4330*/  LEA R20, R29, UR6, 0x4 ;  /* 0x000000061d147c11 */ /* 0x000fe4000f8e20ff */
[----:B--2---:R-:W2:Y:S02]  /*4340*/  SYNCS.PHASECHK.TRANS64.TRYWAIT P0, [R0+URZ+0x70], R3 ;  /* 0x00007003000075a7 */ /* 0x004ea400080011ff */
[----:B--2---:R-:W-:Y:S05]  /*4350*/  @!P0 BRA `(.L_x_87) ;  /* 0x0000003400948947 */ /* 0x004fea0003800000 */
.L_x_146:
[----:B------:R-:W-:Y:S01]  /*4360*/  ISETP.GE.AND P0, PT, R72, 0x1, PT ;  /* 0x000000014800780c */ /* 0x000fe20003f06270 */
[----:B------:R-:W4:Y:S01]  /*4370*/  LDS.128 R20, [R20+0x100] ;  /* 0x0001000014147984 */ /* 0x000f220000000c00 */
[----:B------:R-:W-:Y:S01]  /*4380*/  ISETP.NE.U32.AND P4, PT, RZ, UR4, PT ;  /* 0x00000004ff007c0c */ /* 0x000fe2000bf85070 */
[----:B--2---:R-:W-:Y:S01]  /*4390*/  VIADD R0, R0, 0x80 ;  /* 0x0000008000007836 */ /* 0x004fe20000000000 */
[----:B------:R-:W-:Y:S02]  /*43a0*/  SHF.L.U32 R26, R30, 0x1f, RZ ;  /* 0x0000001f1e1a7819 */ /* 0x000fe400000006ff */
[----:B------:R-:W-:Y:S02]  /*43b0*/  ISETP.NE.AND.EX P4, PT, RZ, UR5, PT, P4 ;  /* 0x00000005ff007c0c */ /* 0x000fe4000bf85340 */
[----:B------:R-:W-:Y:S01]  /*43c0*/  PRMT R0, RZ, 0x654, R0 ;  /* 0x00000654ff007816 */ /* 0x000fe20000000000 */
[----:B------:R-:W-:Y:S01]  /*43d0*/  @!PT LDS RZ, [RZ] ;  /* 0x00000000fffff984 */ /* 0x000fe20000000800 */
[----:B------:R-:W-:Y:S01]  /*43e0*/  @!PT LDS RZ, [RZ] ;  /* 0x00000000fffff984 */ /* 0x000fe20000000800 */
[----:B------:R-:W-:Y:S01]  /*43f0*/  @!PT LDS RZ, [RZ] ;  /* 0x00000000fffff984 */ /* 0x000fe20000000800 */
[----:B------:R-:W-:Y:S01]  /*4400*/  @!PT LDS RZ, [RZ] ;  /* 0x00000000fffff984 */ /* 0x000fe20000000800 */
[----:B------:R2:W-:Y:S06]  /*4410*/  MEMBAR.ALL.CTA ;  /* 0x0000000000007992 */ /* 0x0005ec0000008000 */
[----:B--2---:R-:W2:Y:S02]  /*4420*/  FENCE.VIEW.ASYNC.S ;  /* 0x00000000000073c6 */ /* 0x004ea40000000000 */
[----:B--2---:R2:W-:Y:S01]  /*4430*/  SYNCS.ARRIVE.TRANS64.RED.A1T0 RZ, [R0+URZ], RZ ;  /* 0x000000ff00ff79a7 */ /* 0x0045e200081004ff */
[----:B----4-:R-:W-:Y:S11]  /*4440*/  LOP3.LUT P3, RZ, R22, 0x1, RZ, 0xc0, !PT ;  /* 0x0000000116ff7812 */ /* 0x010ff6000786c0ff */
[----:B------:R-:W-:Y:S02]  /*4450*/  @!UPT UIADD3 URZ, UPT, UPT, URZ, URZ, URZ ;  /* 0x000000fffffff290 */ /* 0x000fe4000fffe0ff */
[----:B------:R-:W-:Y:S02]  /*4460*/  @P3 MOV R13, R20 ;  /* 0x00000014000d3202 */ /* 0x000fe40000000f00 */
[----:B------:R-:W-:Y:S01]  /*4470*/  @P3 LOP3.LUT R8, R21, 0xffff, RZ, 0xc0, !PT ;  /* 0x0000ffff15083812 */ /* 0x000fe200078ec0ff */
[----:B--2---:R-:W-:Y:S06]  /*4480*/  @!P0 BRA `(.L_x_88) ;  /* 0x0000000000a48947 */ /* 0x004fec0003800000 */
[----:B-1----:R-:W-:Y:S01]  /*4490*/  IMAD.HI.U32 R31, R24, R7, RZ ;  /* 0x00000007181f7227 */ /* 0x002fe200078e00ff */
[----:B------:R-:W-:Y:S02]  /*44a0*/  ISETP.NE.AND P0, PT, R6, 0x1, PT ;  /* 0x000000010600780c */ /* 0x000fe40003f05270 */
[----:B------:R-:W-:Y:S01]  /*44b0*/  ISETP.NE.AND P2, PT, R72, 0x1, PT ;  /* 0x000000014800780c */ /* 0x000fe20003f45270 */
[----:B---3--:R-:W-:Y:S01]  /*44c0*/  IMAD.HI.U32 R34, R19, R16, RZ ;  /* 0x0000001013227227 */ /* 0x008fe200078e00ff */
[----:B------:R-:W-:Y:S02]  /*44d0*/  SHF.R.U32.HI R31, RZ, R18, R31 ;  /* 0x00000012ff1f7219 */ /* 0x000fe4000001161f */
[----:B------:R-:W-:Y:S01]  /*44e0*/  ISETP.NE.AND P5, PT, R2, 0x1, PT ;  /* 0x000000010200780c */ /* 0x000fe20003fa5270 */
[----:B------:R-:W-:Y:S01]  /*44f0*/  IMAD.HI.U32 R36, R13, R16, RZ ;  /* 0x000000100d247227 */ /* 0x000fe200078e00ff */
[----:B------:R-:W-:Y:S02]  /*4500*/  SHF.R.U32.HI R34, RZ, R17, R34 ;  /* 0x00000011ff227219 */ /* 0x000fe40000011622 */
[----:B------:R-:W-:Y:S01]  /*4510*/  SEL R3, R24, R31, !P0 ;  /* 0x0000001f18037207 */ /* 0x000fe20004000000 */
[C---:B------:R-:W-:Y:S01]  /*4520*/  IMAD.HI.U32 R31, R8.reuse, R7, RZ ;  /* 0x00000007081f7227 */ /* 0x040fe200078e00ff */
[----:B------:R-:W-:Y:S02]  /*4530*/  SEL R11, R19, R34, !P5 ;  /* 0x00000022130b7207 */ /* 0x000fe40006800000 */
[----:B------:R-:W-:Y:S01]  /*4540*/  SHF.R.U32.HI R36, RZ, R17, R36 ;  /* 0x00000011ff247219 */ /* 0x000fe20000011624 */
[----:B------:R-:W-:Y:S01]  /*4550*/  IMAD.HI.U32 R38, R3, R4, RZ ;  /* 0x0000000403267227 */ /* 0x000fe200078e00ff */
[----:B------:R-:W-:Y:S03]  /*4560*/  SHF.R.U32.HI R31, RZ, R18, R31 ;  /* 0x00000012ff1f7219 */ /* 0x000fe6000001161f */
[----:B------:R-:W-:Y:S01]  /*4570*/  IMAD.HI.U32 R34, R11, R4, RZ ;  /* 0x000000040b227227 */ /* 0x000fe200078e00ff */
[----:B------:R-:W-:Y:S02]  /*4580*/  @P2 SHF.R.U32.HI R3, RZ, R5, R38 ;  /* 0x00000005ff032219 */ /* 0x000fe40000011626 */
[----:B------:R-:W-:Y:S02]  /*4590*/  SEL R9, R8, R31, !P0 ;  /* 0x0000001f08097207 */ /* 0x000fe40004000000 */
[----:B------:R-:W-:Y:S01]  /*45a0*/  @P2 SHF.R.U32.HI R11, RZ, R5, R34 ;  /* 0x00000005ff0b2219 */ /* 0x000fe20000011622 */
[C---:B------:R-:W-:Y:S01]  /*45b0*/  IMAD R10, R72.reuse, R3, RZ ;  /* 0x00000003480a7224 */ /* 0x040fe200078e02ff */
[----:B------:R-:W-:Y:S01]  /*45c0*/  SEL R3, R13, R36, !P5 ;  /* 0x000000240d037207 */ /* 0x000fe20006800000 */
[C---:B------:R-:W-:Y:S03]  /*45d0*/  IMAD.HI.U32 R14, R9.reuse, R4, RZ ;  /* 0x00000004090e7227 */ /* 0x040fe600078e00ff */
[----:B------:R-:W-:Y:S01]  /*45e0*/  ISETP.GE.AND P0, PT, R9, R10, PT ;  /* 0x0000000a0900720c */ /* 0x000fe20003f06270 */
[C---:B------:R-:W-:Y:S01]  /*45f0*/  IMAD R12, R72.reuse, R11, RZ ;  /* 0x0000000b480c7224 */ /* 0x040fe200078e02ff */
[-C--:B------:R-:W-:Y:S04]  /*4600*/  SHF.R.U32.HI R14, RZ, R5.reuse, R14 ;  /* 0x00000005ff0e7219 */ /* 0x080fe8000001160e */
[----:B------:R-:W-:Y:S02]  /*4610*/  ISETP.GE.OR P0, PT, R3, R12, P0 ;  /* 0x0000000c0300720c */ /* 0x000fe40000706670 */
[----:B------:R-:W-:Y:S05]  /*4620*/  SEL R15, R9, R14, !P2 ;  /* 0x0000000e090f7207 */ /* 0x000fea0005000000 */
[----:B------:R-:W-:Y:S04]  /*4630*/  IMAD.MOV R14, RZ, RZ, -R15 ;  /* 0x000000ffff0e7224 */ /* 0x000fe800078e0a0f */
[----:B------:R-:W-:Y:S02]  /*4640*/  IMAD R14, R72, R14, R9 ;  /* 0x0000000e480e7224 */ /* 0x000fe400078e0209 */
[C---:B------:R-:W-:Y:S05]  /*4650*/  @!P0 IMAD.HI.U32 R10, R3.reuse, R4, RZ ;  /* 0x00000004030a8227 */ /* 0x040fea00078e00ff */
[----:B------:R-:W-:Y:S04]  /*4660*/  @!P0 SHF.R.U32.HI R10, RZ, R5, R10 ;  /* 0x00000005ff0a8219 */ /* 0x000fe8000001160a */
[----:B------:R-:W-:Y:S01]  /*4670*/  @!P0 SEL R0, R3, R10, !P2 ;  /* 0x0000000a03008207 */ /* 0x000fe20005000000 */
[----:B------:R-:W-:Y:S03]  /*4680*/  IMAD.MOV R10, RZ, RZ, -R3 ;  /* 0x000000ffff0a7224 */ /* 0x000fe600078e0a03 */
[----:B------:R-:W-:Y:S01]  /*4690*/  @!P0 IADD3 R15, PT, PT, R15, -R0, RZ ;  /* 0x800000000f0f8210 */ /* 0x000fe20007ffe0ff */
[----:B------:R-:W-:Y:S01]  /*46a0*/  @!P0 IMAD R0, R11, R14, R0 ;  /* 0x0000000e0b008224 */ /* 0x000fe200078e0200 */
[----:B------:R-:W-:Y:S01]  /*46b0*/  IADD3 R11, PT, PT, -R9, RZ, RZ ;  /* 0x000000ff090b7210 */ /* 0x000fe20007ffe1ff */
[----:B------:R-:W-:Y:S02]  /*46c0*/  IMAD R13, R2, R10, R13 ;  /* 0x0000000a020d7224 */ /* 0x000fe400078e020d */
[----:B------:R-:W-:Y:S02]  /*46d0*/  @!P0 IMAD R9, R15, R72, R3 ;  /* 0x000000480f098224 */ /* 0x000fe400078e0203 */
[----:B------:R-:W-:Y:S02]  /*46e0*/  @!P0 IMAD.MOV.U32 R3, RZ, RZ, R0 ;  /* 0x000000ffff038224 */ /* 0x000fe400078e0000 */
[----:B------:R-:W-:Y:S02]  /*46f0*/  IMAD R8, R6, R11, R8 ;  /* 0x0000000b06087224 */ /* 0x000fe400078e0208 */
[----:B------:R-:W-:Y:S02]  /*4700*/  IMAD R13, R3, R2, R13 ;  /* 0x00000002030d7224 */ /* 0x000fe400078e020d */
[----:B------:R-:W-:Y:S02]  /*4710*/  IMAD R8, R9, R6, R8 ;  /* 0x0000000609087224 */ /* 0x000fe400078e0208 */
.L_x_88:
[----:B------:R-:W-:Y:S05]  /*4720*/  BRA.U UP1, `(.L_x_89) ;  /* 0x0000000101107547 */ /* 0x000fea000b800000 */
[----:B------:R-:W-:Y:S04]  /*4730*/  MOV R0, UR7 ;  /* 0x0000000700007c02 */ /* 0x000fe80008000f00 */
[----:B------:R-:W-:Y:S04]  /*4740*/  SHF.L.U32 R3, R0, 0x1f, RZ ;  /* 0x0000001f00037819 */ /* 0x000fe800000006ff */
[----:B------:R-:W2:Y:S02]  /*4750*/  SYNCS.PHASECHK.TRANS64.TRYWAIT P0, [UR6+0x68], R3 ;  /* 0x00006803ff0075a7 */ /* 0x000ea40008001106 */
[----:B--2---:R-:W-:Y:S05]  /*4760*/  @!P0 BRA `(.L_x_90) ;  /* 0x0000003000a48947 */ /* 0x004fea0003800000 */
.L_x_89:
[----:B------:R-:W-:Y:S05]  /*4770*/  BRA.U !UP3, `(.L_x_91) ;  /* 0x000000010b347547 */ /* 0x000fea000b800000 */
[----:B------:R-:W-:Y:S01]  /*4780*/  UPLOP3.LUT UP0, UPT, UPT, UPT, UP2, 0x80, 0x8 ;  /* 0x000000000008789c */ /* 0x000fe20003f0f020 */
[----:B--2---:R-:W-:Y:S02]  /*4790*/  HFMA2 R0, -RZ, RZ, 0, 5.9604644775390625e-08 ;  /* 0x00000001ff007431 */ /* 0x004fe400000001ff */
[----:B------:R-:W-:Y:S03]  /*47a0*/  IMAD.MOV.U32 R165, RZ, RZ, 0x1 ;  /* 0x00000001ffa57424 */ /* 0x000fe600078e00ff */
[----:B------:R-:W-:Y:S05]  /*47b0*/  PLOP3.LUT P0, PT, PT, PT, UP0, 0x80, 0x8 ;  /* 0x000000000008781c */ /* 0x000fea0003f0f008 */
[----:B------:R-:W2:Y:S01]  /*47c0*/  @UP0 LDCU.64 UR10, c[0x0][0x888] ;  /* 0x00011100ff0a07ac */ /* 0x000ea20008000a00 */
[----:B------:R-:W-:Y:S07]  /*47d0*/  @UP0 UIMAD UR8, UR36, UR4, URZ ;  /* 0x00000004240802a4 */ /* 0x000fee000f8e02ff */
[----:B------:R-:W-:Y:S01]  /*47e0*/  @!P0 PRMT R165, R0, 0x7610, R165 ;  /* 0x0000761000a58816 */ /* 0x000fe200000000a5 */
[----:B--2---:R-:W-:Y:S03]  /*47f0*/  @UP0 UIMAD.WIDE UR10, UR8, 0x4, UR10 ;  /* 0x00000004080a08a5 */ /* 0x004fe6000f8e020a */
[----:B------:R-:W2:Y:S03]  /*4800*/  @!UP0 LDCU UR8, c[0x0][0x880] ;  /* 0x00011000ff0887ac */ /* 0x000ea60008000800 */
[----:B------:R-:W-:Y:S01]  /*4810*/  IMAD.U32 R10, RZ, RZ, UR10 ;  /* 0x0000000aff0a7e24 */ /* 0x000fe2000f8e00ff */
[----:B------:R-:W-:Y:S05]  /*4820*/  MOV R11, UR11 ;  /* 0x0000000b000b7c02 */ /* 0x000fea0008000f00 */
[----:B-----5:R4:W5:Y:S02]  /*4830*/  @P0 LDG.E R81, desc[UR40][R10.64] ;  /* 0x000000280a510981 */ /* 0x020964000c1e1900 */
[----:B--2-4-:R-:W-:Y:S07]  /*4840*/  @!P0 IMAD.U32 R81, RZ, RZ, UR8 ;  /* 0x00000008ff518e24 */ /* 0x014fee000f8e00ff */
.L_x_91:
[----:B-----5:R-:W-:Y:S01]  /*4850*/  @!P4 FSETP.EQ.AND P5, PT, R81, RZ, PT ;  /* 0x000000ff5100c20b */ /* 0x020fe20003fa2000 */
[----:B------:R-:W-:Y:S01]  /*4860*/  @!UPT UIADD3 URZ, UPT, UPT, URZ, URZ, URZ ;  /* 0x000000fffffff290 */ /* 0x000fe2000fffe0ff */
[----:B------:R-:W-:Y:S11]  /*4870*/  @!P4 BRA `(.L_x_92) ;  /* 0x000000000014c947 */ /* 0x000ff60003800000 */
[----:B------:R-:W-:Y:S02]  /*4880*/  LOP3.LUT P0, RZ, R165, 0xff, RZ, 0xc0, !PT ;  /* 0x000000ffa5ff7812 */ /* 0x000fe4000780c0ff */
[----:B------:R-:W-:Y:S04]  /*4890*/  PLOP3.LUT P5, PT, PT, PT, UP0, 0x80, 0x8 ;  /* 0x000000000008781c */ /* 0x000fe80003faf008 */
[----:B------:R-:W-:Y:S07]  /*48a0*/  PLOP3.LUT P5, PT, P5, PT, PT, 0x8, 0x80 ;  /* 0x000000000080781c */ /* 0x000fee0002fae170 */
[----:B------:R-:W-:Y:S11]  /*48b0*/  @P0 FSETP.EQ.AND P5, PT, R81, RZ, PT ;  /* 0x000000ff5100020b */ /* 0x000ff60003fa2000 */
[----:B------:R-:W-:Y:S02]  /*48c0*/  @!UPT UIADD3 URZ, UPT, UPT, URZ, URZ, URZ ;  /* 0x000000fffffff290 */ /* 0x000fe4000fffe0ff */
.L_x_92:
[----:B------:R-:W4:Y:S01]  /*48d0*/  SYNCS.PHASECHK.TRANS64.TRYWAIT P4, [UR6+0x58], R26 ;  /* 0x0000581aff0075a7 */ /* 0x000f220008081106 */
[----:B------:R-:W-:Y:S01]  /*48e0*/  @P3 SHF.R.U32.HI R27, RZ, 0x10, R21 ;  /* 0x00000010ff1b3819 */ /* 0x000fe20000011615 */
[----:B------:R-:W-:Y:S01]  /*48f0*/  VIADD R29, R29, 0x1 ;  /* 0x000000011d1d7836 */ /* 0x000fe20000000000 */
[----:B------:R-:W5:Y:S08]  /*4900*/  LDC.64 R14, c[0x0][0xb10] ;  /* 0x0002c400ff0e7b82 */ /* 0x000f700000000a00 */
[----:B------:R-:W1:Y:S08]  /*4910*/  LDC.64 R10, c[0x0][0xb18] ;  /* 0x0002c600ff0a7b82 */ /* 0x000e700000000a00 */
[----:B--2---:R-:W2:Y:S08]  /*4920*/  @!P1 LDC R0, c[0x0][0xb20] ;  /* 0x0002c800ff009b82 */ /* 0x004eb00000000800 */
[----:B------:R-:W3:Y:S01]  /*4930*/  @!P1 LDC R3, c[0x0][0xb0c] ;  /* 0x0002c300ff039b82 */ /* 0x000ee20000000800 */
[----:B-----5:R-:W-:Y:S05]  /*4940*/  @!P1 IMAD.HI.U32 R14, R13, R14, RZ ;  /* 0x0000000e0d0e9227 */ /* 0x020fea00078e00ff */
[----:B------:R-:W-:Y:S01]  /*4950*/  @!P1 SHF.R.U32.HI R14, RZ, R15, R14 ;  /* 0x0000000fff0e9219 */ /* 0x000fe2000001160e */
[----:B-1----:R-:W-:Y:S01]  /*4960*/  @!P1 IMAD.HI.U32 R11, R8, R11, RZ ;  /* 0x0000000b080b9227 */ /* 0x002fe200078e00ff */
[----:B------:R-:W-:Y:S04]  /*4970*/  @!P1 ISETP.NE.AND P0, PT, R10, 0x1, PT ;  /* 0x000000010a00980c */ /* 0x000fe80003f05270 */
[----:B--2---:R-:W-:Y:S02]  /*4980*/  @!P1 SHF.R.U32.HI R9, RZ, R0, R11 ;  /* 0x00000000ff099219 */ /* 0x004fe4000001160b */
[----:B---3--:R-:W-:Y:S02]  /*4990*/  @!P1 ISETP.NE.AND P2, PT, R3, 0x1, PT ;  /* 0x000000010300980c */ /* 0x008fe40003f45270 */
[----:B------:R-:W-:Y:S02]  /*49a0*/  @!P1 SEL R9, R8, R9, !P0 ;  /* 0x0000000908099207 */ /* 0x000fe40004000000 */
[----:B------:R-:W-:Y:S02]  /*49b0*/  ELECT P0, URZ, PT ;  /* 0x0000000000ff782f */ /* 0x000fe40003800000 */
[----:B------:R-:W-:Y:S05]  /*49c0*/  @!P1 SEL R14, R13, R14, !P2 ;  /* 0x0000000e0d0e9207 */ /* 0x000fea0005000000 */
[----:B------:R-:W-:Y:S02]  /*49d0*/  @!P1 IMAD.IADD R0, R9, 0x1, -R14 ;  /* 0x0000000109009824 */ /* 0x000fe400078e0a0e */
[----:B------:R-:W-:Y:S02]  /*49e0*/  @!P1 IMAD.IADD R9, R14, 0x1, -R9 ;  /* 0x000000010e099824 */ /* 0x000fe400078e0a09 */
[----:B------:R-:W-:Y:S02]  /*49f0*/  @!P1 IMAD R13, R0, R3, R13 ;  /* 0x00000003000d9224 */ /* 0x000fe400078e020d */
[----:B------:R-:W-:Y:S01]  /*4a00*/  @!P1 IMAD R8, R9, R10, R8 ;  /* 0x0000000a09089224 */ /* 0x000fe200078e0208 */
[----:B----4-:R-:W-:Y:S06]  /*4a10*/  @!P4 BRA `(.L_x_93) ;  /* 0x000000300010c947 */ /* 0x010fec0003800000 */
.L_x_149:
[----:B------:R-:W-:Y:S01]  /*4a20*/  PLOP3.LUT P5, PT, P5, P0, PT, 0xf2, 0x2f ;  /* 0x00000000002f781c */ /* 0x000fe20002fa1e72 */
[----:B------:R-:W-:Y:S01]  /*4a30*/  UMOV UR14, 0x0 ;  /* 0x00000000000e7882 */ /* 0x000fe20000000000 */
[----:B------:R-:W-:Y:S01]  /*4a40*/  LOP3.LUT R30, R30, 0x1, RZ, 0x3c, !PT ;  /* 0x000000011e1e7812 */ /* 0x000fe200078e3cff */
[----:B------:R-:W-:Y:S01]  /*4a50*/  UMOV UR15, 0x10000000 ;  /* 0x10000000000f7882 */ /* 0x000fe20000000000 */
[----:B------:R-:W-:Y:S01]  /*4a60*/  UMOV UR12, UR36 ;  /* 0x00000024000c7c82 */ /* 0x000fe20008000000 */
[----:B------:R-:W-:Y:S08]  /*4a70*/  @P3 R2UR UR36, R27 ;  /* 0x000000001b2432ca */ /* 0x000ff000000e0000 */
[----:B-1----:R-:W-:Y:S01]  /*4a80*/  @!P5 IADD3 R3, P0, PT, R32, 0x580, RZ ;  /* 0x000005802003d810 */ /* 0x002fe20007f1e0ff */
[----:B------:R-:W-:Y:S01]  /*4a90*/  @!P5 IMAD.SHL.U32 R164, R164, 0x40, RZ ;  /* 0x00000040a4a4d824 */ /* 0x000fe200078e00ff */
[----:B------:R-:W-:Y:S01]  /*4aa0*/  VOTEU.ALL UP1, P5 ;  /* 0x0000000000ff7886 */ /* 0x000fe20002820000 */
[----:B------:R-:W-:Y:S01]  /*4ab0*/  @!P5 IMAD.SHL.U32 R155, R155, 0x80, RZ ;  /* 0x000000809b9bd824 */ /* 0x000fe200078e00ff */
[----:B------:R-:W-:Y:S01]  /*4ac0*/  @!P5 R2UR UR9, R3 ;  /* 0x000000000309d2ca */ /* 0x000fe200000e0000 */
[----:B------:R-:W-:Y:S01]  /*4ad0*/  @!P5 IMAD.X R0, RZ, RZ, R33, P0 ;  /* 0x000000ffff00d224 */ /* 0x000fe200000e0621 */
[----:B------:R-:W-:Y:S01]  /*4ae0*/  @!P5 R2UR UR10, R164 ;  /* 0x00000000a40ad2ca */ /* 0x000fe200000e0000 */
[----:B------:R-:W-:Y:S01]  /*4af0*/  IMAD.IADD R164, R8, 0x1, R143 ;  /* 0x0000000108a47824 */ /* 0x000fe200078e028f */
[----:B------:R-:W-:Y:S01]  /*4b00*/  @!P5 R2UR UR11, R155 ;  /* 0x000000009b0bd2ca */ /* 0x000fe200000e0000 */
[----:B------:R-:W-:Y:S01]  /*4b10*/  IMAD.IADD R155, R13, 0x1, R154 ;  /* 0x000000010d9b7824 */ /* 0x000fe200078e029a */
[----:B------:R-:W-:Y:S02]  /*4b20*/  @!P5 R2UR UR8, R0 ;  /* 0x000000000008d2ca */ /* 0x000fe400000e0000 */
[C---:B------:R-:W-:Y:S04]  /*4b30*/  ISETP.NE.AND P0, PT, R29.reuse, 0x2, PT ;  /* 0x000000021d00780c */ /* 0x040fe80003f05270 */
[----:B------:R-:W-:Y:S01]  /*4b40*/  SEL R3, RZ, 0x1, P0 ;  /* 0x00000001ff037807 */ /* 0x000fe20000000000 */
[----:B------:R-:W-:Y:S01]  /*4b50*/  IMAD.U32 R10, RZ, RZ, UR9 ;  /* 0x00000009ff0a7e24 */ /* 0x000fe2000f8e00ff */
[----:B------:R-:W-:Y:S01]  /*4b60*/  @!UP1 UIADD3 UR9, UPT, UPT, UR6, 0x50, URZ ;  /* 0x0000005006099890 */ /* 0x000fe2000fffe0ff */
[----:B------:R-:W-:Y:S02]  /*4b70*/  SEL R29, R29, RZ, P0 ;  /* 0x000000ff1d1d7207 */ /* 0x000fe40000000000 */
[----:B------:R-:W-:Y:S02]  /*4b80*/  LOP3.LUT R28, R28, R3, RZ, 0x3c, !PT ;  /* 0x000000031c1c7212 */ /* 0x000fe400078e3cff */
[----:B------:R-:W-:Y:S01]  /*4b90*/  IMAD.U32 R11, RZ, RZ, UR8 ;  /* 0x00000008ff0b7e24 */ /* 0x000fe2000f8e00ff */
[----:B------:R-:W-:Y:S01]  /*4ba0*/  @!P5 R2UR UR16, R10 ;  /* 0x000000000a10d2ca */ /* 0x000fe200000e0000 */
[----:B------:R-:W-:Y:S01]  /*4bb0*/  @!UP1 UIADD3 UR8, UPT, UPT, UR6, 0x200, URZ ;  /* 0x0000020006089890 */ /* 0x000fe2000fffe0ff */
[----:B------:R-:W-:Y:S02]  /*4bc0*/  VOTEU.ALL UP1, P5 ;  /* 0x0000000000ff7886 */ /* 0x000fe40002820000 */
[----:B------:R-:W-:Y:S11]  /*4bd0*/  @!P5 R2UR UR17, R11 ;  /* 0x000000000b11d2ca */ /* 0x000ff600000e0000 */
[----:B------:R-:W-:Y:S02]  /*4be0*/  @!UPT UIADD3 URZ, UPT, UPT, URZ, URZ, URZ ;  /* 0x000000fffffff290 */ /* 0x000fe4000fffe0ff */
[----:B------:R2:W-:Y:S01]  /*4bf0*/  @!UP1 UTMALDG.3D [UR8], [UR16], desc[UR14] ;  /* 0x00000e08100095b4 */ /* 0x0005e20008011000 */
[----:B------:R2:W-:Y:S01]  /*4c00*/  @!P5 SYNCS.ARRIVE.TRANS64.RED.A0TR RZ, [UR6+0x50], R25 ;  /* 0x00005019ffffd9a7 */ /* 0x0005e20008300406 */
[----:B------:R-:W-:Y:S01]  /*4c10*/  UPLOP3.LUT UP1, UPT, UPT, UPT, UPT, 0x80, 0x8 ;  /* 0x000000000008789c */ /* 0x000fe20003f2f070 */
[----:B------:R-:W-:Y:S01]  /*4c20*/  SYNCS.ARRIVE.TRANS64.RED.A1T0 RZ, [UR37], RZ ;  /* 0x000000ffffff79a7 */ /* 0x000fe20008100425 */
[----:B------:R-:W-:Y:S09]  /*4c30*/  @P3 BRA `(.L_x_94) ;  /* 0xfffffff400b43947 */ /* 0x000ff2000383ffff */
[----:B------:R-:W-:Y:S07]  /*4c40*/  MOV R0, UR6 ;  /* 0x0000000600007c02 */ /* 0x000fee0008000f00 */
.L_x_95:
[----:B-1----:R-:W-:-:S04]  /*4c50*/  SHF.L.U32 R3, R30, 0x1f, RZ ;  /* 0x0000001f1e037819 */ /* 0x002fc800000006ff */
[----:B------:R1:W3:Y:S03]  /*4c60*/  SYNCS.PHASECHK.TRANS64.TRYWAIT P0, [R0+URZ+0x58], R3 ;  /* 0x00005803000075a7 */ /* 0x0002e600080011ff */
[----:B---3--:R-:W-:Y:S05]  /*4c70*/  @!P0 NANOSLEEP.SYNCS 0x989680 ;  /* 0x009896800000895d */ /* 0x008fea0003900000 */
[----:B------:R-:W3:Y:S02]  /*4c80*/  @!P0 SYNCS.PHASECHK.TRANS64 P0, [R0+URZ+0x58], R3 ;  /* 0x00005803000085a7 */ /* 0x000ee400080010ff */
[----:B--23--:R-:W-:Y:S05]  /*4c90*/  @P0 EXIT ;  /* 0x000000000000094d */ /* 0x00cfea0003800000 */
[----:B------:R-:W-:Y:S05]  /*4ca0*/  BRA `(.L_x_95) ;  /* 0xfffffffc00e87947 */ /* 0x000fea000383ffff */
.L_x_86:
[----:B------:R-:W-:-:S06]  /*4cb0*/  UISETP.GE.AND UP1, UPT, UR10, 0x4, UPT ;  /* 0x000000040a00788c */ /* 0x000fcc000bf26270 */
[----:B------:R-:W-:-:S13]  /*4cc0*/  PLOP3.LUT P0, PT, PT, PT, UP1, 0x80, 0x8 ;  /* 0x000000000008781c */ /* 0x000fda0003f0f018 */
[----:B------:R-:W-:Y:S05]  /*4cd0*/  @!P0 EXIT ;  /* 0x000000000000894d */ /* 0x000fea0003800000 */
[----:B------:R-:W-:Y:S01]  /*4ce0*/  BAR.SYNC.DEFER_BLOCKING 0x6, 0xa0 ;  /* 0x0182800000007b1d */ /* 0x000fe20000010000 */
[C---:B------:R-:W-:Y:S02]  /*4cf0*/  IMAD.SHL.U32 R3, R166.reuse, 0x40, RZ ;  /* 0x00000040a6037824 */ /* 0x040fe400078e00ff */
[----:B------:R-:W-:Y:S02]  /*4d00*/  HFMA2 R76, -RZ, RZ, 0, 0 ;  /* 0x00000000ff4c7431 */ /* 0x000fe400000001ff */
[C---:B------:R-:W-:Y:S01]  /*4d10*/  IMAD.SHL.U32 R168, R166.reuse, 0x8, RZ ;  /* 0x00000008a6a87824 */ /* 0x040fe200078e00ff */
[----:B------:R-:W-:Y:S01]  /*4d20*/  CS2R R174, SRZ ;  /* 0x0000000000ae7805 */ /* 0x000fe2000001ff00 */
[----:B------:R-:W-:Y:S01]  /*4d30*/  IMAD.U32 R79, R166, 0x10000, RZ ;  /* 0x00010000a64f7824 */ /* 0x000fe200078e00ff */
[----:B------:R-:W-:Y:S01]  /*4d40*/  UMOV UR43, 0x400 ;  /* 0x00000400002b7882 */ /* 0x000fe20000000000 */
[----:B------:R-:W-:Y:S01]  /*4d50*/  LOP3.LUT R5, R3, 0x180, RZ, 0xc0, !PT ;  /* 0x0000018003057812 */ /* 0x000fe200078ec0ff */
[----:B------:R-:W-:Y:S01]  /*4d60*/  ULEA UR43, UR37, UR43, 0x18 ;  /* 0x0000002b252b7291 */ /* 0x000fe2000f8ec0ff */
[----:B------:R-:W1:Y:S01]  /*4d70*/  LDC R167, c[0x0][0x370] ;  /* 0x0000dc00ffa77b82 */ /* 0x000e620000000800 */
[----:B------:R-:W-:Y:S01]  /*4d80*/  LOP3.LUT R79, R79, 0x600000, RZ, 0xc0, !PT ;  /* 0x006000004f4f7812 */ /* 0x000fe200078ec0ff */
[----:B------:R-:W-:Y:S01]  /*4d90*/  IMAD.MOV.U32 R182, RZ, RZ, RZ ;  /* 0x000000ffffb67224 */ /* 0x000fe200078e00ff */
[----:B------:R-:W-:Y:S01]  /*4da0*/  LOP3.LUT R168, R5, 0x30, R168, 0xf8, !PT ;  /* 0x0000003005a87812 */ /* 0x000fe200078ef8a8 */
[----:B------:R-:W-:Y:S01]  /*4db0*/  UIADD3 UR4, UPT, UPT, UR43, 0x2200, URZ ;  /* 0x000022002b047890 */ /* 0x000fe2000fffe0ff */
[----:B------:R-:W-:Y:S01]  /*4dc0*/  IMAD.MOV.U32 R173, RZ, RZ, RZ ;  /* 0x000000ffffad7224 */ /* 0x000fe200078e00ff */
[----:B------:R-:W2:Y:S01]  /*4dd0*/  LDCU.64 UR46, c[0x0][0x348] ;  /* 0x00006900ff2e77ac */ /* 0x000ea20008000a00 */
[----:B------:R-:W-:Y:S01]  /*4de0*/  LOP3.LUT R168, R168, 0x1e40, R3, 0xf8, !PT ;  /* 0x00001e40a8a87812 */ /* 0x000fe200078ef803 */
[----:B------:R-:W3:Y:S01]  /*4df0*/  LDC R74, c[0x0][0xb0c] ;  /* 0x0002c300ff4a7b82 */ /* 0x000ee20000000800 */
[----:B------:R-:W-:Y:S01]  /*4e00*/  IMAD.SHL.U32 R3, R166, 0x10, RZ ;  /* 0x00000010a6037824 */ /* 0x000fe200078e00ff */
[----:B------:R-:W-:Y:S01]  /*4e10*/  MOV R179, UR4 ;  /* 0x0000000400b37c02 */ /* 0x000fe20008000f00 */
[----:B------:R-:W4:Y:S03]  /*4e20*/  LDCU.64 UR38, c[0x0][0x888] ;  /* 0x00011100ff2677ac */ /* 0x000f260008000a00 */
[C---:B------:R-:W-:Y:S01]  /*4e30*/  LOP3.LUT R5, R3.reuse, 0x20, RZ, 0xc0, !PT ;  /* 0x0000002003057812 */ /* 0x040fe200078ec0ff */
[----:B------:R-:W2:Y:S01]  /*4e40*/  LDS R0, [UR43+0x120] ;  /* 0x0001202bff007984 */ /* 0x000ea20008000800 */
[----:B------:R-:W1:Y:S01]  /*4e50*/  LDC R170, c[0x0][0xb20] ;  /* 0x0002c800ffaa7b82 */ /* 0x000e620000000800 */
[----:B------:R-:W-:Y:S01]  /*4e60*/  LOP3.LUT R3, R3, 0x40, RZ, 0xc0, !PT ;  /* 0x0000004003037812 */ /* 0x000fe200078ec0ff */
[----:B------:R-:W-:-:S06]  /*4e70*/  UIADD3 UR42, UPT, UPT, UR43, 0x200, URZ ;  /* 0x000002002b2a7890 */ /* 0x000fcc000fffe0ff */
[----:B------:R-:W1:Y:S08]  /*4e80*/  LDC R73, c[0x0][0xb30] ;  /* 0x0002cc00ff497b82 */ /* 0x000e700000000800 */
[----:B------:R-:W1:Y:S08]  /*4e90*/  LDC.64 R152, c[0x0][0xb10] ;  /* 0x0002c400ff987b82 */ /* 0x000e700000000a00 */
[----:B------:R-:W1:Y:S08]  /*4ea0*/  LDC.64 R70, c[0x0][0xb18] ;  /* 0x0002c600ff467b82 */ /* 0x000e700000000a00 */
[----:B------:R-:W1:Y:S01]  /*4eb0*/  LDC.64 R148, c[0x0][0x888] ;  /* 0x00022200ff947b82 */ /* 0x000e620000000a00 */
[----:B--2---:R-:W-:-:S07]  /*4ec0*/  IMAD.IADD R79, R0, 0x1, R79 ;  /* 0x00000001004f7824 */ /* 0x004fce00078e024f */
[----:B------:R-:W2:Y:S01]  /*4ed0*/  LDC.64 R68, c[0x0][0xb28] ;  /* 0x0002ca00ff447b82 */ /* 0x000ea20000000a00 */
[----:B------:R-:W-:-:S05]  /*4ee0*/  VIADD R0, R168, UR43 ;  /* 0x0000002ba8007c36 */ /* 0x000fca0008000000 */
[--C-:B------:R-:W-:Y:S02]  /*4ef0*/  IADD3 R178, PT, PT, -R5, 0x200, R0.reuse ;  /* 0x0000020005b27810 */ /* 0x100fe40007ffe100 */
[----:B------:R-:W1:Y:S01]  /*4f00*/  LDC.64 R150, c[0x0][0x890] ;  /* 0x00022400ff967b82 */ /* 0x000e620000000a00 */
[----:B------:R-:W-:Y:S02]  /*4f10*/  IADD3 R177, PT, PT, -R3, 0x200, R0 ;  /* 0x0000020003b17810 */ /* 0x000fe40007ffe100 */
[----:B------:R-:W-:-:S05]  /*4f20*/  IMAD.IADD R176, R178, 0x1, -R3 ;  /* 0x00000001b2b07824 */ /* 0x000fca00078e0a03 */
[----:B------:R-:W1:Y:S08]  /*4f30*/  LDC.64 R146, c[0x0][0x8b0] ;  /* 0x00022c00ff927b82 */ /* 0x000e700000000a00 */
[----:B------:R-:W1:Y:S08]  /*4f40*/  LDC.64 R144, c[0x0][0x8a8] ;  /* 0x00022a00ff907b82 */ /* 0x000e700000000a00 */
[----:B---34-:R-:W1:Y:S02]  /*4f50*/  LDC R172, c[0x0][0x374] ;  /* 0x0000dd00ffac7b82 */ /* 0x018e640000000800 */
.L_x_113:
[----:B------:R-:W-:Y:S02]  /*4f60*/  LEA R0, R182, UR43, 0x3 ;  /* 0x0000002bb6007c11 */ /* 0x000fe4000f8e18ff */
[----:B------:R-:W-:Y:S02]  /*4f70*/  SHF.L.U32 R3, R174, 0x1f, RZ ;  /* 0x0000001fae037819 */ /* 0x000fe400000006ff */
[----:B------:R-:W-:Y:S02]  /*4f80*/  LEA R16, R182, UR43, 0x4 ;  /* 0x0000002bb6107c11 */ /* 0x000fe4000f8e20ff */
[----:B------:R-:W3:Y:S02]  /*4f90*/  SYNCS.PHASECHK.TRANS64.TRYWAIT P0, [R0+URZ+0x70], R3 ;  /* 0x00007003000075a7 */ /* 0x000ee400080011ff */
[----:B-123--:R-:W-:Y:S05]  /*4fa0*/  @!P0 BRA `(.L_x_96) ;  /* 0x0000002800c48947 */ /* 0x00efea0003800000 */
.L_x_150:
[----:B------:R-:W4:Y:S01]  /*4fb0*/  LDC.64 R12, c[0x0][0xb10] ;  /* 0x0002c400ff0c7b82 */ /* 0x000f220000000a00 */
[----:B------:R-:W2:Y:S01]  /*4fc0*/  LDS.128 R16, [R16+0x100] ;  /* 0x0001000010107984 */ /* 0x000ea20000000c00 */
[----:B-1----:R-:W-:Y:S01]  /*4fd0*/  ISETP.NE.AND P1, PT, R73, 0x1, PT ;  /* 0x000000014900780c */ /* 0x002fe20003f25270 */
[----:B---3--:R-:W-:Y:S01]  /*4fe0*/  VIADD R0, R0, 0x80 ;  /* 0x0000008000007836 */ /* 0x008fe20000000000 */
[----:B------:R-:W-:Y:S04]  /*4ff0*/  ISETP.GE.AND P0, PT, R72, 0x1, PT ;  /* 0x000000014800780c */ /* 0x000fe80003f06270 */
[----:B------:R-:W1:Y:S01]  /*5000*/  LDC.64 R10, c[0x0][0xb18] ;  /* 0x0002c600ff0a7b82 */ /* 0x000e620000000a00 */
[----:B------:R-:W-:Y:S01]  /*5010*/  PRMT R0, RZ, 0x654, R0 ;  /* 0x00000654ff007816 */ /* 0x000fe20000000000 */
[----:B------:R-:W-:Y:S01]  /*5020*/  @!PT LDS RZ, [RZ] ;  /* 0x00000000fffff984 */ /* 0x000fe20000000800 */
[----:B------:R-:W-:Y:S01]  /*5030*/  @!PT LDS RZ, [RZ] ;  /* 0x00000000fffff984 */ /* 0x000fe20000000800 */
[----:B------:R-:W-:Y:S01]  /*5040*/  @!PT LDS RZ, [RZ] ;  /* 0x00000000fffff984 */ /* 0x000fe20000000800 */
[----:B------:R-:W-:Y:S01]  /*5050*/  @!PT LDS RZ, [RZ] ;  /* 0x00000000fffff984 */ /* 0x000fe20000000800 */
[----:B------:R3:W-:Y:S06]  /*5060*/  MEMBAR.ALL.CTA ;  /* 0x0000000000007992 */ /* 0x0007ec0000008000 */
[----:B---3--:R-:W3:Y:S01]  /*5070*/  FENCE.VIEW.ASYNC.S ;  /* 0x00000000000073c6 */ /* 0x008ee20000000000 */
[----:B------:R-:W1:Y:S08]  /*5080*/  @!P1 LDC R14, c[0x0][0xb20] ;  /* 0x0002c800ff0e9b82 */ /* 0x000e700000000800 */
[----:B------:R-:W1:Y:S01]  /*5090*/  @!P1 LDC R9, c[0x0][0xb0c] ;  /* 0x0002c300ff099b82 */ /* 0x000e620000000800 */
[----:B---3--:R3:W-:Y:S01]  /*50a0*/  SYNCS.ARRIVE.TRANS64.RED.A1T0 RZ, [R0+URZ], RZ ;  /* 0x000000ff00ff79a7 */ /* 0x0087e200081004ff */
[----:B--2---:R-:W-:Y:S04]  /*50b0*/  LOP3.LUT P4, RZ, R18, 0x1, RZ, 0xc0, !PT ;  /* 0x0000000112ff7812 */ /* 0x004fe8000788c0ff */
[----:B------:R-:W-:Y:S09]  /*50c0*/  P2R R180, PR, RZ, 0x10 ;  /* 0x00000010ffb47803 */ /* 0x000ff20000000000 */
[----:B------:R-:W-:Y:S02]  /*50d0*/  @P4 MOV R77, R16 ;  /* 0x00000010004d4202 */ /* 0x000fe40000000f00 */
[----:B------:R-:W-:Y:S01]  /*50e0*/  @P4 LOP3.LUT R75, R17, 0xffff, RZ, 0xc0, !PT ;  /* 0x0000ffff114b4812 */ /* 0x000fe200078ec0ff */
[----:B---34-:R-:W-:Y:S06]  /*50f0*/  @!P0 BRA `(.L_x_97) ;  /* 0x0000000000a48947 */ /* 0x018fec0003800000 */
[----:B------:R-:W-:Y:S01]  /*5100*/  IMAD.HI.U32 R21, R172, R71, RZ ;  /* 0x00000047ac157227 */ /* 0x000fe200078e00ff */
[----:B------:R-:W-:Y:S02]  /*5110*/  ISETP.NE.AND P0, PT, R70, 0x1, PT ;  /* 0x000000014600780c */ /* 0x000fe40003f05270 */
[----:B------:R-:W-:Y:S01]  /*5120*/  ISETP.NE.AND P2, PT, R72, 0x1, PT ;  /* 0x000000014800780c */ /* 0x000fe20003f45270 */
[----:B------:R-:W-:Y:S01]  /*5130*/  IMAD.HI.U32 R20, R167, R152, RZ ;  /* 0x00000098a7147227 */ /* 0x000fe200078e00ff */
[----:B------:R-:W-:Y:S02]  /*5140*/  SHF.R.U32.HI R21, RZ, R170, R21 ;  /* 0x000000aaff157219 */ /* 0x000fe40000011615 */
[----:B------:R-:W-:Y:S01]  /*5150*/  ISETP.NE.AND P3, PT, R74, 0x1, PT ;  /* 0x000000014a00780c */ /* 0x000fe20003f65270 */
[----:B------:R-:W-:Y:S01]  /*5160*/  IMAD.HI.U32 R24, R77, R152, RZ ;  /* 0x000000984d187227 */ /* 0x000fe200078e00ff */
[----:B------:R-:W-:Y:S02]  /*5170*/  SHF.R.U32.HI R20, RZ, R153, R20 ;  /* 0x00000099ff147219 */ /* 0x000fe40000011614 */
[----:B------:R-:W-:Y:S01]  /*5180*/  SEL R3, R172, R21, !P0 ;  /* 0x00000015ac037207 */ /* 0x000fe20004000000 */
[----:B------:R-:W-:Y:S01]  /*5190*/  IMAD.HI.U32 R21, R75, R71, RZ ;  /* 0x000000474b157227 */ /* 0x000fe200078e00ff */
[----:B------:R-:W-:Y:S02]  /*51a0*/  SEL R7, R167, R20, !P3 ;  /* 0x00000014a7077207 */ /* 0x000fe40005800000 */
[----:B------:R-:W-:Y:S01]  /*51b0*/  SHF.R.U32.HI R24, RZ, R153, R24 ;  /* 0x00000099ff187219 */ /* 0x000fe20000011618 */
[-C--:B------:R-:W-:Y:S04]  /*51c0*/  IMAD.HI.U32 R20, R3, R68.reuse, RZ ;  /* 0x0000004403147227 */ /* 0x080fe800078e00ff */
[----:B------:R-:W-:Y:S01]  /*51d0*/  IMAD.HI.U32 R22, R7, R68, RZ ;  /* 0x0000004407167227 */ /* 0x000fe200078e00ff */
[-C--:B------:R-:W-:Y:S02]  /*51e0*/  @P2 SHF.R.U32.HI R3, RZ, R69.reuse, R20 ;  /* 0x00000045ff032219 */ /* 0x080fe40000011614 */
[----:B------:R-:W-:Y:S02]  /*51f0*/  SHF.R.U32.HI R20, RZ, R170, R21 ;  /* 0x000000aaff147219 */ /* 0x000fe40000011615 */
[----:B------:R-:W-:Y:S01]  /*5200*/  @P2 SHF.R.U32.HI R7, RZ, R69, R22 ;  /* 0x00000045ff072219 */ /* 0x000fe20000011616 */
[C---:B------:R-:W-:Y:S01]  /*5210*/  IMAD R2, R72.reuse, R3, RZ ;  /* 0x0000000348027224 */ /* 0x040fe200078e02ff */
[----:B------:R-:W-:Y:S02]  /*5220*/  SEL R5, R75, R20, !P0 ;  /* 0x000000144b057207 */ /* 0x000fe40004000000 */
[----:B------:R-:W-:Y:S01]  /*5230*/  SEL R3, R77, R24, !P3 ;  /* 0x000000184d037207 */ /* 0x000fe20005800000 */
[----:B------:R-:W-:Y:S01]  /*5240*/  IMAD R4, R72, R7, RZ ;  /* 0x0000000748047224 */ /* 0x000fe200078e02ff */
[C---:B------:R-:W-:Y:S01]  /*5250*/  ISETP.GE.AND P0, PT, R5.reuse, R2, PT ;  /* 0x000000020500720c */ /* 0x040fe20003f06270 */
[----:B------:R-:W-:Y:S03]  /*5260*/  IMAD.HI.U32 R6, R5, R68, RZ ;  /* 0x0000004405067227 */ /* 0x000fe600078e00ff */
[----:B------:R-:W-:Y:S01]  /*5270*/  ISETP.GE.OR P0, PT, R3, R4, P0 ;  /* 0x000000040300720c */ /* 0x000fe20000706670 */
[----:B------:R-:W-:Y:S01]  /*5280*/  IMAD.MOV R4, RZ, RZ, -R3 ;  /* 0x000000ffff047224 */ /* 0x000fe200078e0a03 */
[-C--:B------:R-:W-:Y:S03]  /*5290*/  SHF.R.U32.HI R6, RZ, R69.reuse, R6 ;  /* 0x00000045ff067219 */ /* 0x080fe60000011606 */
[----:B------:R-:W-:Y:S01]  /*52a0*/  IMAD R77, R74, R4, R77 ;  /* 0x000000044a4d7224 */ /* 0x000fe200078e024d */
[----:B------:R-:W-:Y:S05]  /*52b0*/  SEL R15, R5, R6, !P2 ;  /* 0x00000006050f7207 */ /* 0x000fea0005000000 */
[----:B------:R-:W-:Y:S02]  /*52c0*/  IMAD.MOV R6, RZ, RZ, -R15 ;  /* 0x000000ffff067224 */ /* 0x000fe400078e0a0f */
[C---:B------:R-:W-:Y:S04]  /*52d0*/  @!P0 IMAD.HI.U32 R2, R3.reuse, R68, RZ ;  /* 0x0000004403028227 */ /* 0x040fe800078e00ff */
[----:B------:R-:W-:Y:S01]  /*52e0*/  IMAD R6, R72, R6, R5 ;  /* 0x0000000648067224 */ /* 0x000fe200078e0205 */
[----:B------:R-:W-:Y:S04]  /*52f0*/  @!P0 SHF.R.U32.HI R2, RZ, R69, R2 ;  /* 0x00000045ff028219 */ /* 0x000fe80000011602 */
[----:B------:R-:W-:Y:S02]  /*5300*/  @!P0 SEL R0, R3, R2, !P2 ;  /* 0x0000000203008207 */ /* 0x000fe40005000000 */
[----:B------:R-:W-:Y:S02]  /*5310*/  IADD3 R2, PT, PT, -R5, RZ, RZ ;  /* 0x000000ff05027210 */ /* 0x000fe40007ffe1ff */
[----:B------:R-:W-:Y:S01]  /*5320*/  @!P0 IADD3 R8, PT, PT, R15, -R0, RZ ;  /* 0x800000000f088210 */ /* 0x000fe20007ffe0ff */
[----:B------:R-:W-:Y:S02]  /*5330*/  @!P0 IMAD R0, R7, R6, R0 ;  /* 0x0000000607008224 */ /* 0x000fe400078e0200 */
[----:B------:R-:W-:Y:S02]  /*5340*/  IMAD R75, R70, R2, R75 ;  /* 0x00000002464b7224 */ /* 0x000fe400078e024b */
[----:B------:R-:W-:Y:S02]  /*5350*/  @!P0 IMAD R5, R8, R72, R3 ;  /* 0x0000004808058224 */ /* 0x000fe400078e0203 */
[----:B------:R-:W-:Y:S04]  /*5360*/  @!P0 IMAD.MOV.U32 R3, RZ, RZ, R0 ;  /* 0x000000ffff038224 */ /* 0x000fe800078e0000 */
[----:B------:R-:W-:Y:S02]  /*5370*/  IMAD R77, R3, R74, R77 ;  /* 0x0000004a034d7224 */ /* 0x000fe400078e024d */
[----:B------:R-:W-:Y:S07]  /*5380*/  IMAD R75, R5, R70, R75 ;  /* 0x00000046054b7224 */ /* 0x000fee00078e024b */
.L_x_97:
[----:B------:R-:W-:Y:S01]  /*5390*/  @!P1 IMAD.HI.U32 R0, R77, R12, RZ ;  /* 0x0000000c4d009227 */ /* 0x000fe200078e00ff */
[----:B-1----:R-:W-:Y:S01]  /*53a0*/  @!P1 ISETP.NE.AND P0, PT, R10, 0x1, PT ;  /* 0x000000010a00980c */ /* 0x002fe20003f05270 */
[----:B------:R-:W-:Y:S01]  /*53b0*/  ULOP3.LUT UP0, URZ, UR42, 0x1b0, URZ, 0xc0, !UPT ;  /* 0x000001b02aff7892 */ /* 0x000fe2000f80c0ff */
[----:B------:R-:W-:Y:S01]  /*53c0*/  @!P1 ISETP.NE.AND P2, PT, R9, 0x1, PT ;  /* 0x000000010900980c */ /* 0x000fe20003f45270 */
[----:B------:R-:W-:Y:S01]  /*53d0*/  @!P1 IMAD.HI.U32 R3, R75, R11, RZ ;  /* 0x0000000b4b039227 */ /* 0x000fe200078e00ff */
[----:B------:R-:W-:Y:S02]  /*53e0*/  @!P1 SHF.R.U32.HI R0, RZ, R13, R0 ;  /* 0x0000000dff009219 */ /* 0x000fe40000011600 */
[----:B------:R-:W-:Y:S01]  /*53f0*/  @P4 SHF.R.U32.HI R171, RZ, 0x10, R17 ;  /* 0x00000010ffab4819 */ /* 0x000fe20000011611 */
[----:B------:R-:W-:Y:S01]  /*5400*/  VIADD R182, R182, 0x1 ;  /* 0x00000001b6b67836 */ /* 0x000fe20000000000 */
[----:B------:R-:W-:Y:S02]  /*5410*/  @!P1 SHF.R.U32.HI R2, RZ, R14, R3 ;  /* 0x0000000eff029219 */ /* 0x000fe40000011603 */
[----:B------:R-:W-:Y:S02]  /*5420*/  @!P1 SEL R3, R77, R0, !P2 ;  /* 0x000000004d039207 */ /* 0x000fe40005000000 */
[----:B------:R-:W-:Y:S05]  /*5430*/  @!P1 SEL R2, R75, R2, !P0 ;  /* 0x000000024b029207 */ /* 0x000fea0004000000 */
[----:B------:R-:W-:Y:S02]  /*5440*/  @!P1 IMAD.IADD R0, R2, 0x1, -R3 ;  /* 0x0000000102009824 */ /* 0x000fe400078e0a03 */
[----:B------:R-:W-:Y:S02]  /*5450*/  @!P1 IMAD.IADD R2, R3, 0x1, -R2 ;  /* 0x0000000103029824 */ /* 0x000fe400078e0a02 */
[----:B------:R-:W-:Y:S02]  /*5460*/  @!P1 IMAD R77, R0, R9, R77 ;  /* 0x00000009004d9224 */ /* 0x000fe400078e024d */
[----:B------:R-:W-:Y:S01]  /*5470*/  @!P1 IMAD R75, R2, R10, R75 ;  /* 0x0000000a024b9224 */ /* 0x000fe200078e024b */
[----:B------:R-:W-:Y:S06]  /*5480*/  BRA.U !UP0, `(.L_x_98) ;  /* 0x0000000108407547 */ /* 0x000fec000b800000 */
[----:B------:R-:W1:Y:S01]  /*5490*/  LDCU.64 UR8, c[0x4][0x80] ;  /* 0x01001000ff0877ac */ /* 0x000e620008000a00 */
[----:B------:R-:W-:Y:S01]  /*54a0*/  MOV R3, 0x0 ;  /* 0x0000000000037802 */ /* 0x000fe20000000f00 */
[----:B------:R-:W-:Y:S02]  /*54b0*/  HFMA2 R12, -RZ, RZ, 0, 5.9604644775390625e-08 ;  /* 0x00000001ff0c7431 */ /* 0x000fe400000001ff */
[----:B------:R-:W-:Y:S02]  /*54c0*/  IMAD.MOV.U32 R8, RZ, RZ, 0x70 ;  /* 0x00000070ff087424 */ /* 0x000fe400078e00ff */
[----:B------:R-:W-:Y:S01]  /*54d0*/  IMAD.MOV.U32 R13, RZ, RZ, RZ ;  /* 0x000000ffff0d7224 */ /* 0x000fe200078e00ff */
[----:B------:R-:W2:Y:S01]  /*54e0*/  LDCU.64 UR6, c[0x4][0x88] ;  /* 0x01001100ff0677ac */ /* 0x000ea20008000a00 */
[----:B------:R-:W3:Y:S01]  /*54f0*/  LDC.64 R2, c[0x4][R3] ;  /* 0x0100000003027b82 */ /* 0x000ee20000000a00 */
[----:B------:R-:W4:Y:S01]  /*5500*/  LDCU.64 UR4, c[0x4][0x8] ;  /* 0x01000100ff0477ac */ /* 0x000f220008000a00 */
[----:B-1----:R-:W-:Y:S01]  /*5510*/  MOV R5, UR9 ;  /* 0x0000000900057c02 */ /* 0x002fe20008000f00 */
[----:B------:R-:W-:Y:S01]  /*5520*/  IMAD.U32 R4, RZ, RZ, UR8 ;  /* 0x00000008ff047e24 */ /* 0x000fe2000f8e00ff */
[----:B--2---:R-:W-:Y:S01]  /*5530*/  MOV R7, UR7 ;  /* 0x0000000700077c02 */ /* 0x004fe20008000f00 */
[----:B------:R-:W-:Y:S01]  /*5540*/  IMAD.U32 R6, RZ, RZ, UR6 ;  /* 0x00000006ff067e24 */ /* 0x000fe2000f8e00ff */
[----:B----4-:R-:W-:Y:S01]  /*5550*/  MOV R11, UR5 ;  /* 0x00000005000b7c02 */ /* 0x010fe20008000f00 */
[----:B------:R-:W-:Y:S02]  /*5560*/  IMAD.U32 R10, RZ, RZ, UR4 ;  /* 0x00000004ff0a7e24 */ /* 0x000fe4000f8e00ff */
[----:B------:R-:W-:Y:S07]  /*5570*/  LEPC R20, `(.L_x_98) ;  /* 0x000000001014794e */ /* 0x000fee0000000000 */
[----:B---3-5:R-:W-:Y:S05]  /*5580*/  CALL.ABS.NOINC R2 ;  /* 0x0000000002007343 */ /* 0x028fea0003c00000 */
.L_x_98:
[----:B------:R-:W-:Y:S01]  /*5590*/  LOP3.LUT P0, RZ, R179, 0x1b0, RZ, 0xc0, !PT ;  /* 0x000001b0b3ff7812 */ /* 0x000fe2000780c0ff */
[----:B------:R-:W-:Y:S11]  /*55a0*/  BSSY.RECONVERGENT B6, `(.L_x_99) ;  /* 0x0000013000067945 */ /* 0x000ff60003800200 */
[----:B------:R-:W-:Y:S01]  /*55b0*/  @!UPT UIADD3 URZ, UPT, UPT, URZ, URZ, URZ ;  /* 0x000000fffffff290 */ /* 0x000fe2000fffe0ff */
[----:B------:R-:W-:Y:S05]  /*55c0*/  @!P0 BRA `(.L_x_100) ;  /* 0x0000000000408947 */ /* 0x000fea0003800000 */
        /* <DEDUP_REMOVED lines=16> */
.L_x_100:
[----:B------:R-:W-:Y:S05]  /*56d0*/  BSYNC.RECONVERGENT B6 ;  /* 0x0000000000067941 */ /* 0x000fea0003800200 */
.L_x_99:
[----:B------:R-:W-:Y:S01]  /*56e0*/  ISETP.NE.U32.AND P3, PT, R150, RZ, PT ;  /* 0x000000ff9600720c */ /* 0x000fe20003f65070 */
[----:B------:R-:W-:Y:S01]  /*56f0*/  UISETP.NE.AND UP1, UPT, UR44, URZ, UPT ;  /* 0x000000ff2c00728c */ /* 0x000fe2000bf25270 */
[----:B------:R-:W-:Y:S02]  /*5700*/  ISETP.NE.U32.AND P4, PT, R146, RZ, PT ;  /* 0x000000ff9200720c */ /* 0x000fe40003f85070 */
[----:B------:R-:W-:Y:S02]  /*5710*/  ISETP.NE.AND.EX P3, PT, R151, RZ, PT, P3 ;  /* 0x000000ff9700720c */ /* 0x000fe40003f65330 */
[----:B------:R-:W-:Y:S02]  /*5720*/  PLOP3.LUT P1, PT, PT, PT, PT, 0x8, 0x80 ;  /* 0x000000000080781c */ /* 0x000fe40003f2e170 */
[----:B------:R-:W-:Y:S02]  /*5730*/  PLOP3.LUT P0, PT, PT, PT, UP1, 0x80, 0x8 ;  /* 0x000000000008781c */ /* 0x000fe40003f0f018 */
[----:B------:R-:W-:Y:S02]  /*5740*/  ISETP.NE.AND.EX P4, PT, R147, RZ, PT, P4 ;  /* 0x000000ff9300720c */ /* 0x000fe40003f85340 */
[----:B------:R-:W1:Y:S09]  /*5750*/  @UP1 LDCU.64 UR4, c[0x0][0x888] ;  /* 0x00011100ff0417ac */ /* 0x000e720008000a00 */
[----:B------:R-:W-:Y:S01]  /*5760*/  @P0 PLOP3.LUT P1, PT, P3, PT, PT, 0x80, 0x8 ;  /* 0x000000000008081c */ /* 0x000fe20001f2f070 */
[----:B-1----:R-:W-:Y:S04]  /*5770*/  @UP1 UISETP.NE.U32.AND UP0, UPT, UR4, URZ, UPT ;  /* 0x000000ff0400128c */ /* 0x002fe8000bf05070 */
[----:B------:R-:W-:Y:S04]  /*5780*/  @UP1 UISETP.NE.AND.EX UP0, UPT, UR5, URZ, UPT, UP0 ;  /* 0x000000ff0500128c */ /* 0x000fe8000bf05300 */
[----:B------:R-:W-:Y:S01]  /*5790*/  @UP1 USEL UR4, URZ, 0xffffffff, UP0 ;  /* 0xffffffffff041887 */ /* 0x000fe20008000000 */
[----:B------:R-:W-:Y:S11]  /*57a0*/  @!P3 BRA `(.L_x_101) ;  /* 0x00000000002cb947 */ /* 0x000ff60003800000 */
[----:B------:R-:W-:Y:S01]  /*57b0*/  ISETP.NE.U32.AND P2, PT, R148, RZ, PT ;  /* 0x000000ff9400720c */ /* 0x000fe20003f45070 */
[----:B------:R-:W-:Y:S03]  /*57c0*/  IMAD.MOV.U32 R165, RZ, RZ, 0x1 ;  /* 0x00000001ffa57424 */ /* 0x000fe600078e00ff */
[----:B------:R-:W-:Y:S11]  /*57d0*/  ISETP.NE.AND.EX P2, PT, R149, RZ, PT, P2 ;  /* 0x000000ff9500720c */ /* 0x000ff60003f45320 */
[----:B------:R-:W-:Y:S02]  /*57e0*/  @!UPT UIADD3 URZ, UPT, UPT, URZ, URZ, URZ ;  /* 0x000000fffffff290 */ /* 0x000fe4000fffe0ff */
[----:B------:R-:W1:Y:S01]  /*57f0*/  @P2 LDC.64 R2, c[0x0][0x888] ;  /* 0x00022200ff022b82 */ /* 0x000e620000000a00 */
[----:B------:R-:W-:Y:S04]  /*5800*/  @P2 IMAD R0, R150, UR36, RZ ;  /* 0x0000002496002c24 */ /* 0x000fe8000f8e02ff */
[----:B-1----:R-:W-:Y:S04]  /*5810*/  @P2 IMAD.WIDE R2, R0, 0x4, R2 ;  /* 0x0000000400022825 */ /* 0x002fe800078e0202 */
[----:B------:R-:W-:Y:S01]  /*5820*/  HFMA2 R0, -RZ, RZ, 0, 5.9604644775390625e-08 ;  /* 0x00000001ff007431 */ /* 0x000fe200000001ff */
[----:B-----5:R1:W5:Y:S04]  /*5830*/  @P2 LDG.E R81, desc[UR40][R2.64] ;  /* 0x0000002802512981 */ /* 0x020368000c1e1900 */
[----:B------:R-:W-:Y:S01]  /*5840*/  @!P2 PRMT R165, R0, 0x7610, R165 ;  /* 0x0000761000a5a816 */ /* 0x000fe200000000a5 */
[----:B-1----:R-:W2:Y:S06]  /*5850*/  @!P2 LDC R81, c[0x0][0x880] ;  /* 0x00022000ff51ab82 */ /* 0x002eac0000000800 */
.L_x_101:
[----:B------:R-:W-:Y:S05]  /*5860*/  @!P4 BRA `(.L_x_102) ;  /* 0x000000000020c947 */ /* 0x000fea0003800000 */
[----:B------:R-:W-:Y:S04]  /*5870*/  ISETP.NE.U32.AND P2, PT, R144, RZ, PT ;  /* 0x000000ff9000720c */ /* 0x000fe80003f45070 */
[----:B------:R-:W-:Y:S11]  /*5880*/  ISETP.NE.AND.EX P2, PT, R145, RZ, PT, P2 ;  /* 0x000000ff9100720c */ /* 0x000ff60003f45320 */
[----:B------:R-:W-:Y:S02]  /*5890*/  @!UPT UIADD3 URZ, UPT, UPT, URZ, URZ, URZ ;  /* 0x000000fffffff290 */ /* 0x000fe4000fffe0ff */
[----:B------:R-:W1:Y:S01]  /*58a0*/  @P2 LDC.64 R2, c[0x0][0x8a8] ;  /* 0x00022a00ff022b82 */ /* 0x000e620000000a00 */
[----:B------:R-:W-:Y:S04]  /*58b0*/  @P2 IMAD R0, R146, UR36, RZ ;  /* 0x0000002492002c24 */ /* 0x000fe8000f8e02ff */
[----:B-1----:R-:W-:Y:S05]  /*58c0*/  @P2 IMAD.WIDE R2, R0, 0x4, R2 ;  /* 0x0000000400022825 */ /* 0x002fea00078e0202 */
[----:B-----5:R1:W5:Y:S02]  /*58d0*/  @P2 LDG.E R78, desc[UR40][R2.64] ;  /* 0x00000028024e2981 */ /* 0x020364000c1e1900 */
[----:B-1----:R-:W3:Y:S02]  /*58e0*/  @!P2 LDC R78, c[0x0][0x8a0] ;  /* 0x00022800ff4eab82 */ /* 0x002ee40000000800 */
.L_x_102:
[----:B--2--5:R-:W-:Y:S01]  /*58f0*/  @P0 FSETP.NEU.AND P4, PT, R81, RZ, PT ;  /* 0x000000ff5100020b */ /* 0x024fe20003f8d000 */
[----:B------:R-:W-:Y:S01]  /*5900*/  IMAD.U32 R0, RZ, RZ, UR4 ;  /* 0x00000004ff007e24 */ /* 0x000fe2000f8e00ff */
[----:B------:R-:W-:Y:S01]  /*5910*/  @P0 LOP3.LUT P2, RZ, R165, 0xff, RZ, 0xc0, !PT ;  /* 0x000000ffa5ff0812 */ /* 0x000fe2000784c0ff */
[----:B------:R-:W-:Y:S01]  /*5920*/  BSSY B1, `(.L_x_103) ;  /* 0x000003d000017945 */ /* 0x000fe20003800000 */
[----:B------:R-:W-:Y:S01]  /*5930*/  @P0 SEL R3, RZ, 0xffffffff, P4 ;  /* 0xffffffffff030807 */ /* 0x000fe20002000000 */
[C---:B------:R-:W-:Y:S01]  /*5940*/  IMAD R64, R76.reuse, 0x40, R79 ;  /* 0x000000404c407824 */ /* 0x040fe200078e024f */
[----:B------:R-:W-:Y:S02]  /*5950*/  LEA R181, R76, UR43, 0x3 ;  /* 0x0000002b4cb57c11 */ /* 0x000fe4000f8e18ff */
[----:B------:R-:W-:Y:S02]  /*5960*/  CS2R R86, SRZ ;  /* 0x0000000000567805 */ /* 0x000fe4000001ff00 */
[----:B------:R-:W-:Y:S02]  /*5970*/  @P1 SEL R3, R0, R3, !P2 ;  /* 0x0000000300031207 */ /* 0x000fe40005000000 */
[----:B------:R-:W-:Y:S02]  /*5980*/  CS2R R84, SRZ ;  /* 0x0000000000547805 */ /* 0x000fe4000001ff00 */
[----:B------:R-:W-:Y:S02]  /*5990*/  SHF.L.U32 R2, R175, 0x1f, RZ ;  /* 0x0000001faf027819 */ /* 0x000fe400000006ff */
[----:B------:R-:W-:Y:S02]  /*59a0*/  CS2R R90, SRZ ;  /* 0x00000000005a7805 */ /* 0x000fe4000001ff00 */
[----:B------:R-:W-:Y:S02]  /*59b0*/  @P0 LOP3.LUT R3, R3, 0x1, RZ, 0xc0, !PT ;  /* 0x0000000103030812 */ /* 0x000fe400078ec0ff */
[----:B------:R-:W-:Y:S02]  /*59c0*/  CS2R R88, SRZ ;  /* 0x0000000000587805 */ /* 0x000fe4000001ff00 */
[----:B------:R-:W-:Y:S02]  /*59d0*/  PLOP3.LUT P5, PT, PT, PT, PT, 0x8, 0x80 ;  /* 0x000000000080781c */ /* 0x000fe40003fae170 */
[----:B------:R-:W-:Y:S02]  /*59e0*/  CS2R R98, SRZ ;  /* 0x0000000000627805 */ /* 0x000fe4000001ff00 */
[----:B------:R-:W-:Y:S02]  /*59f0*/  ISETP.NE.U32.OR P1, PT, R3, 0x1, !P0 ;  /* 0x000000010300780c */ /* 0x000fe40004725470 */
[----:B------:R-:W-:Y:S02]  /*5a00*/  CS2R R96, SRZ ;  /* 0x0000000000607805 */ /* 0x000fe4000001ff00 */
[----:B------:R-:W-:Y:S02]  /*5a10*/  CS2R R94, SRZ ;  /* 0x00000000005e7805 */ /* 0x000fe4000001ff00 */
[----:B------:R-:W-:Y:S07]  /*5a20*/  CS2R R92, SRZ ;  /* 0x00000000005c7805 */ /* 0x000fee000001ff00 */
[----:B------:R-:W-:Y:S04]  /*5a30*/  @P1 SHF.L.U32 R4, R173, 0x1f, RZ ;  /* 0x0000001fad041819 */ /* 0x000fe800000006ff */
[----:B------:R-:W1:Y:S01]  /*5a40*/  @P1 SYNCS.PHASECHK.TRANS64.TRYWAIT P0, [UR43+0x50], R4 ;  /* 0x00005004ff0015a7 */ /* 0x000e62000800112b */
[----:B------:R2:W4:Y:S01]  /*5a50*/  SYNCS.PHASECHK.TRANS64.TRYWAIT P4, [R181+URZ+0x90], R2 ;  /* 0x00009002b50075a7 */ /* 0x00052200080811ff */
[----:B-1----:R-:W-:Y:S01]  /*5a60*/  @P1 PLOP3.LUT P5, PT, P0, PT, PT, 0x8, 0x80 ;  /* 0x000000000080181c */ /* 0x002fe200007ae170 */
[----:B------:R-:W-:Y:S01]  /*5a70*/  @!UPT UIADD3 URZ, UPT, UPT, URZ, URZ, URZ ;  /* 0x000000fffffff290 */ /* 0x000fe2000fffe0ff */
[----:B--2-4-:R-:W-:Y:S11]  /*5a80*/  @!P1 BRA `(.L_x_104) ;  /* 0x0000000000989947 */ /* 0x014ff60003800000 */
[----:B------:R-:W-:Y:S01]  /*5a90*/  ISETP.NE.U32.AND P0, PT, RZ, UR38, PT ;  /* 0x00000026ff007c0c */ /* 0x000fe2000bf05070 */
[----:B------:R-:W-:Y:S01]  /*5aa0*/  BSSY B0, `(.L_x_105) ;  /* 0x0000016000007945 */ /* 0x000fe20003800000 */
[----:B------:R-:W-:Y:S02]  /*5ab0*/  FSETP.NEU.AND P2, PT, R81, RZ, PT ;  /* 0x000000ff5100720b */ /* 0x000fe40003f4d000 */
[----:B------:R-:W-:Y:S02]  /*5ac0*/  CS2R R94, SRZ ;  /* 0x00000000005e7805 */ /* 0x000fe4000001ff00 */
[----:B------:R-:W-:Y:S02]  /*5ad0*/  ISETP.NE.AND.EX P0, PT, RZ, UR39, PT, P0 ;  /* 0x00000027ff007c0c */ /* 0x000fe4000bf05300 */
[----:B------:R-:W-:Y:S02]  /*5ae0*/  CS2R R92, SRZ ;  /* 0x00000000005c7805 */ /* 0x000fe4000001ff00 */
[----:B------:R-:W-:Y:S02]  /*5af0*/  LOP3.LUT P1, RZ, R165, 0xff, RZ, 0xc0, !PT ;  /* 0x000000ffa5ff7812 */ /* 0x000fe4000782c0ff */
[----:B------:R-:W-:Y:S02]  /*5b00*/  CS2R R98, SRZ ;  /* 0x0000000000627805 */ /* 0x000fe4000001ff00 */
[----:B------:R-:W-:Y:S02]  /*5b10*/  SEL R0, RZ, 0xffffffff, P2 ;  /* 0xffffffffff007807 */ /* 0x000fe40001000000 */
[----:B------:R-:W-:Y:S02]  /*5b20*/  CS2R R96, SRZ ;  /* 0x0000000000607805 */ /* 0x000fe4000001ff00 */
[----:B------:R-:W-:Y:S02]  /*5b30*/  SEL R3, RZ, 0xffffffff, P0 ;  /* 0xffffffffff037807 */ /* 0x000fe40000000000 */
[----:B------:R-:W-:Y:S02]  /*5b40*/  CS2R R90, SRZ ;  /* 0x00000000005a7805 */ /* 0x000fe4000001ff00 */
[----:B------:R-:W-:Y:S02]  /*5b50*/  CS2R R88, SRZ ;  /* 0x0000000000587805 */ /* 0x000fe4000001ff00 */
[----:B------:R-:W-:Y:S02]  /*5b60*/  CS2R R86, SRZ ;  /* 0x0000000000567805 */ /* 0x000fe4000001ff00 */
[----:B------:R-:W-:Y:S02]  /*5b70*/  @P3 SEL R0, R3, R0, !P1 ;  /* 0x0000000003003207 */ /* 0x000fe40004800000 */
[----:B------:R-:W-:Y:S02]  /*5b80*/  CS2R R84, SRZ ;  /* 0x0000000000547805 */ /* 0x000fe4000001ff00 */
[----:B------:R-:W-:Y:S04]  /*5b90*/  LOP3.LUT R0, R0, 0x1, RZ, 0xc0, !PT ;  /* 0x0000000100007812 */ /* 0x000fe800078ec0ff */
[----:B------:R-:W-:Y:S01]  /*5ba0*/  ISETP.NE.U32.AND P0, PT, R0, 0x1, PT ;  /* 0x000000010000780c */ /* 0x000fe20003f05070 */
[----:B------:R-:W-:Y:S01]  /*5bb0*/  @!UPT UIADD3 URZ, UPT, UPT, URZ, URZ, URZ ;  /* 0x000000fffffff290 */ /* 0x000fe2000fffe0ff */
[----:B------:R-:W-:Y:S11]  /*5bc0*/  @!P5 BRA `(.L_x_106) ;  /* 0x00000000000cd947 */ /* 0x000ff60003800000 */
[----:B------:R-:W-:Y:S04]  /*5bd0*/  SHF.L.U32 R3, R173, 0x1f, RZ ;  /* 0x0000001fad037819 */ /* 0x000fe800000006ff */
[----:B------:R-:W1:Y:S02]  /*5be0*/  SYNCS.PHASECHK.TRANS64.TRYWAIT P1, [UR43+0x50], R3 ;  /* 0x00005003ff0075a7 */ /* 0x000e64000802112b */
[----:B-1----:R-:W-:Y:S05]  /*5bf0*/  @!P1 BRA `(.L_x_107) ;  /* 0x0000001c00c49947 */ /* 0x002fea0003800000 */
.L_x_106:
[----:B------:R-:W-:Y:S05]  /*5c00*/  BSYNC B0 ;  /* 0x0000000000007941 */ /* 0x000fea0003800000 */
.L_x_105:
[----:B------:R2:W4:Y:S01]  /*5c10*/  @P0 LDS.128 R92, [R168+UR43+0x200] ;  /* 0x0002002ba85c0984 */ /* 0x0005220008000c00 */
[----:B------:R-:W-:Y:S01]  /*5c20*/  UIADD3 UR4, UPT, UPT, UR43, 0x58, URZ ;  /* 0x000000582b047890 */ /* 0x000fe2000fffe0ff */
[----:B------:R-:W-:Y:S02]  /*5c30*/  LOP3.LUT R173, R173, 0x1, RZ, 0x3c, !PT ;  /* 0x00000001adad7812 */ /* 0x000fe400078e3cff */
[----:B------:R2:W1:Y:S01]  /*5c40*/  @P0 LDS.128 R96, [R178+0x10] ;  /* 0x00001000b2600984 */ /* 0x0004620000000c00 */
[----:B------:R-:W-:Y:S03]  /*5c50*/  UPRMT UR4, UR37, 0x654, UR4 ;  /* 0x0000065425047896 */ /* 0x000fe60008000004 */
[----:B------:R2:W1:Y:S04]  /*5c60*/  @P0 LDS.128 R88, [R177+0x20] ;  /* 0x00002000b1580984 */ /* 0x0004680000000c00 */
[----:B------:R2:W1:Y:S01]  /*5c70*/  @P0 LDS.128 R84, [R176+0x30] ;  /* 0x00003000b0540984 */ /* 0x0004620000000c00 */
[----:B------:R-:W-:Y:S01]  /*5c80*/  @!PT LDS RZ, [RZ] ;  /* 0x00000000fffff984 */ /* 0x000fe20000000800 */
[----:B------:R-:W-:Y:S01]  /*5c90*/  @!PT LDS RZ, [RZ] ;  /* 0x00000000fffff984 */ /* 0x000fe20000000800 */
[----:B------:R-:W-:Y:S01]  /*5ca0*/  @!PT LDS RZ, [RZ] ;  /* 0x00000000fffff984 */ /* 0x000fe20000000800 */
[----:B------:R-:W-:Y:S01]  /*5cb0*/  @!PT LDS RZ, [RZ] ;  /* 0x00000000fffff984 */ /* 0x000fe20000000800 */
[----:B------:R5:W-:Y:S06]  /*5cc0*/  MEMBAR.ALL.CTA ;  /* 0x0000000000007992 */ /* 0x000bec0000008000 */
[----:B-----5:R-:W5:Y:S02]  /*5cd0*/  FENCE.VIEW.ASYNC.S ;  /* 0x00000000000073c6 */ /* 0x020f640000000000 */
[----:B-----5:R-:W-:Y:S01]  /*5ce0*/  SYNCS.ARRIVE.TRANS64.RED.A1T0 RZ, [UR4], RZ ;  /* 0x000000ffffff79a7 */ /* 0x020fe20008100404 */
.L_x_104:
[----:B------:R-:W-:Y:S05]  /*5cf0*/  BSYNC B1 ;  /* 0x0000000000017941 */ /* 0x000fea0003800000 */
.L_x_103:
[----:B-1----:R-:W-:Y:S04]  /*5d00*/  SHF.R.U32.HI R0, RZ, 0x15, R64 ;  /* 0x00000015ff007819 */ /* 0x002fe80000011640 */
[----:B------:R-:W-:Y:S01]  /*5d10*/  LOP3.LUT P0, RZ, R0, 0x3, R169, 0x48, !PT ;  /* 0x0000000300ff7812 */ /* 0x000fe200078048a9 */
[----:B------:R-:W-:Y:S01]  /*5d20*/  @!UPT UIADD3 URZ, UPT, UPT, URZ, URZ, URZ ;  /* 0x000000fffffff290 */ /* 0x000fe2000fffe0ff */
[----:B------:R-:W-:Y:S11]  /*5d30*/  @P4 BRA `(.L_x_108) ;  /* 0x0000000000084947 */ /* 0x000ff60003800000 */
[----:B------:R-:W1:Y:S02]  /*5d40*/  SYNCS.PHASECHK.TRANS64.TRYWAIT P1, [R181+URZ+0x90], R2 ;  /* 0x00009002b50075a7 */ /* 0x000e6400080211ff */
[----:B-1----:R-:W-:Y:S05]  /*5d50*/  @!P1 BRA `(.L_x_109) ;  /* 0x0000001c00849947 */ /* 0x002fea0003800000 */
.L_x_108:
[----:B------:R-:W-:Y:S05]  /*5d60*/  @!P0 BRA `(.L_x_110) ;  /* 0x0000000000408947 */ /* 0x000fea0003800000 */
[----:B------:R-:W1:Y:S01]  /*5d70*/  LDCU.64 UR8, c[0x4][0x70] ;  /* 0x01000e00ff0877ac */ /* 0x000e620008000a00 */
[----:B------:R-:W-:Y:S01]  /*5d80*/  MOV R3, 0x0 ;  /* 0x0000000000037802 */ /* 0x000fe20000000f00 */
[----:B------:R-:W-:Y:S02]  /*5d90*/  HFMA2 R12, -RZ, RZ, 0, 5.9604644775390625e-08 ;  /* 0x00000001ff0c7431 */ /* 0x000fe400000001ff */
[----:B------:R-:W-:Y:S02]  /*5da0*/  IMAD.MOV.U32 R8, RZ, RZ, 0x192 ;  /* 0x00000192ff087424 */ /* 0x000fe400078e00ff */
[----:B------:R-:W-:Y:S01]  /*5db0*/  IMAD.MOV.U32 R13, RZ, RZ, RZ ;  /* 0x000000ffff0d7224 */ /* 0x000fe200078e00ff */
[----:B------:R-:W5:Y:S01]  /*5dc0*/  LDCU.64 UR6, c[0x4][0x78] ;  /* 0x01000f00ff0677ac */ /* 0x000f620008000a00 */
[----:B------:R-:W2:Y:S01]  /*5dd0*/  LDC.64 R2, c[0x4][R3] ;  /* 0x0100000003027b82 */ /* 0x000ea20000000a00 */
[----:B------:R-:W3:Y:S01]  /*5de0*/  LDCU.64 UR4, c[0x4][0x10] ;  /* 0x01000200ff0477ac */ /* 0x000ee20008000a00 */
[----:B-1----:R-:W-:Y:S01]  /*5df0*/  MOV R5, UR9 ;  /* 0x0000000900057c02 */ /* 0x002fe20008000f00 */
[----:B------:R-:W-:Y:S01]  /*5e00*/  IMAD.U32 R4, RZ, RZ, UR8 ;  /* 0x00000008ff047e24 */ /* 0x000fe2000f8e00ff */
[----:B-----5:R-:W-:Y:S01]  /*5e10*/  MOV R7, UR7 ;  /* 0x0000000700077c02 */ /* 0x020fe20008000f00 */
[----:B------:R-:W-:Y:S01]  /*5e20*/  IMAD.U32 R6, RZ, RZ, UR6 ;  /* 0x00000006ff067e24 */ /* 0x000fe2000f8e00ff */
[----:B---3--:R-:W-:Y:S01]  /*5e30*/  MOV R11, UR5 ;  /* 0x00000005000b7c02 */ /* 0x008fe20008000f00 */
[----:B------:R-:W-:Y:S02]  /*5e40*/  IMAD.U32 R10, RZ, RZ, UR4 ;  /* 0x00000004ff0a7e24 */ /* 0x000fe4000f8e00ff */
[----:B------:R-:W-:Y:S07]  /*5e50*/  LEPC R20, `(.L_x_110) ;  /* 0x000000001014794e */ /* 0x000fee0000000000 */
[----:B--2-4-:R-:W-:Y:S05]  /*5e60*/  CALL.ABS.NOINC R2 ;  /* 0x0000000002007343 */ /* 0x014fea0003c00000 */
.L_x_110:
[----:B------:R-:W-:Y:S01]  /*5e70*/  LOP3.LUT P0, RZ, R166, 0x60, RZ, 0xc0, !PT ;  /* 0x00000060a6ff7812 */ /* 0x000fe2000780c0ff */
[----:B------:R-:W-:Y:S05]  /*5e80*/  WARPSYNC.ALL ;  /* 0x0000000000007948 */ /* 0x000fea0003800000 */
[----:B------:R-:W-:Y:S01]  /*5e90*/  R2UR UR4, R64 ;  /* 0x00000000400472ca */ /* 0x000fe200000e0000 */
[----:B------:R-:W-:Y:S01]  /*5ea0*/  BSSY.RECONVERGENT B0, `(.L_x_111) ;  /* 0x0000120000007945 */ /* 0x000fe20003800200 */
[-C--:B----4-:R-:W-:Y:S02]  /*5eb0*/  F2FP.F16.E4M3.UNPACK_B R82, R92.reuse ;  /* 0x0000005cff52723e */ /* 0x090fe400020006ff */
[----:B------:R-:W-:Y:S02]  /*5ec0*/  F2FP.F16.E4M3.UNPACK_B R109, R92.H1 ;  /* 0x0000005cff6d723e */ /* 0x000fe400030006ff */
[-C--:B------:R-:W-:Y:S01]  /*5ed0*/  F2FP.F16.E4M3.UNPACK_B R107, R93.reuse ;  /* 0x0000005dff6b723e */ /* 0x080fe200020006ff */
[--C-:B------:R-:W-:Y:S01]  /*5ee0*/  HADD2.F32 R80, -RZ, R82.reuse.H0_H0 ;  /* 0x20000052ff507230 */ /* 0x100fe20000004100 */
[----:B------:R-:W-:Y:S01]  /*5ef0*/  F2FP.F16.E4M3.UNPACK_B R105, R93.H1 ;  /* 0x0000005dff69723e */ /* 0x000fe200030006ff */
[----:B------:R-:W-:Y:S01]  /*5f00*/  HADD2.F32 R82, -RZ, R82.H1_H1 ;  /* 0x30000052ff527230 */ /* 0x000fe20000004100 */
[-C--:B------:R-:W-:Y:S01]  /*5f10*/  F2FP.F16.E4M3.UNPACK_B R130, R84.reuse ;  /* 0x00000054ff82723e */ /* 0x080fe200020006ff */
[--C-:B------:R-:W-:Y:S01]  /*5f20*/  HADD2.F32 R83, -RZ, R109.reuse.H0_H0 ;  /* 0x2000006dff537230 */ /* 0x100fe20000004100 */
[----:B------:R-:W-:Y:S01]  /*5f30*/  F2FP.F16.E4M3.UNPACK_B R132, R84.H1 ;  /* 0x00000054ff84723e */ /* 0x000fe200030006ff */
[----:B------:R-:W1:Y:S01]  /*5f40*/  LDTM.x64 R4, tmem[UR4] ;  /* 0x00000004000479ee */ /* 0x000e620008340000 */
[----:B------:R-:W-:Y:S01]  /*5f50*/  NOP ;  /* 0x0000000000007918 */ /* 0x000fe20000000000 */
[----:B------:R-:W-:Y:S01]  /*5f60*/  IADD3 R181, PT, PT, R181, 0xb0, RZ ;  /* 0x000000b0b5b57810 */ /* 0x000fe20007ffe0ff */
[--C-:B------:R-:W-:Y:S01]  /*5f70*/  HADD2.F32 R129, -RZ, R130.reuse.H0_H0 ;  /* 0x20000082ff817230 */ /* 0x100fe20000004100 */
[----:B------:R-:W-:Y:S01]  /*5f80*/  F2FP.F16.E4M3.UNPACK_B R93, R94 ;  /* 0x0000005eff5d723e */ /* 0x000fe200020006ff */
[----:B------:R-:W-:Y:S01]  /*5f90*/  HADD2.F32 R130, -RZ, R130.H1_H1 ;  /* 0x30000082ff827230 */ /* 0x000fe20000004100 */
[----:B------:R-:W-:Y:S01]  /*5fa0*/  LOP3.LUT R181, R181, 0xfefffff8, RZ, 0xc0, !PT ;  /* 0xfefffff8b5b57812 */ /* 0x000fe200078ec0ff */
[----:B------:R-:W-:Y:S01]  /*5fb0*/  HADD2.F32 R84, -RZ, R109.H1_H1 ;  /* 0x3000006dff547230 */ /* 0x000fe20000004100 */
[-C--:B------:R-:W-:Y:S01]  /*5fc0*/  F2FP.F16.E4M3.UNPACK_B R134, R85.reuse ;  /* 0x00000055ff86723e */ /* 0x080fe200020006ff */
[----:B------:R-:W-:Y:S01]  /*5fd0*/  HADD2.F32 R131, -RZ, R132.H0_H0 ;  /* 0x20000084ff837230 */ /* 0x000fe20000004100 */
[----:B-1----:R1:W-:Y:S01]  /*5fe0*/  SYNCS.ARRIVE.TRANS64.RED.A1T0 RZ, [R181+URZ], RZ ;  /* 0x000000ffb5ff79a7 */ /* 0x0023e200081004ff */
[----:B------:R-:W-:Y:S01]  /*5ff0*/  F2FP.F16.E4M3.UNPACK_B R136, R85.H1 ;  /* 0x00000055ff88723e */ /* 0x000fe200030006ff */
[--C-:B------:R-:W-:Y:S01]  /*6000*/  HADD2.F32 R85, -RZ, R107.reuse.H0_H0 ;  /* 0x2000006bff557230 */ /* 0x100fe20000004100 */
[-C--:B------:R-:W-:Y:S01]  /*6010*/  F2FP.F16.E4M3.UNPACK_B R138, R86.reuse ;  /* 0x00000056ff8a723e */ /* 0x080fe200020006ff */
[--C-:B------:R-:W-:Y:S01]  /*6020*/  HADD2.F32 R133, -RZ, R134.reuse.H0_H0 ;  /* 0x20000086ff857230 */ /* 0x100fe20000004100 */
[----:B------:R-:W-:Y:S01]  /*6030*/  F2FP.F16.E4M3.UNPACK_B R140, R86.H1 ;  /* 0x00000056ff8c723e */ /* 0x000fe200030006ff */
[----:B------:R-:W-:Y:S01]  /*6040*/  HADD2.F32 R86, -RZ, R107.H1_H1 ;  /* 0x3000006bff567230 */ /* 0x000fe20000004100 */
[----:B------:R-:W-:Y:S01]  /*6050*/  F2FP.F16.E4M3.UNPACK_B R142, R87 ;  /* 0x00000057ff8e723e */ /* 0x000fe200020006ff */
[----:B------:R-:W-:Y:S01]  /*6060*/  HADD2.F32 R134, -RZ, R134.H1_H1 ;  /* 0x30000086ff867230 */ /* 0x000fe20000004100 */
[----:B------:R-:W-:Y:S01]  /*6070*/  F2FP.F16.E4M3.UNPACK_B R114, R88 ;  /* 0x00000058ff72723e */ /* 0x000fe200020006ff */
[--C-:B------:R-:W-:Y:S01]  /*6080*/  HADD2.F32 R137, -RZ, R138.reuse.H0_H0 ;  /* 0x2000008aff897230 */ /* 0x100fe20000004100 */
[-C--:B------:R-:W-:Y:S01]  /*6090*/  F2FP.F16.E4M3.UNPACK_B R118, R89.reuse ;  /* 0x00000059ff76723e */ /* 0x080fe200020006ff */
[----:B------:R-:W-:Y:S01]  /*60a0*/  HADD2.F32 R138, -RZ, R138.H1_H1 ;  /* 0x3000008aff8a7230 */ /* 0x000fe20000004100 */
[----:B------:R-:W-:Y:S01]  /*60b0*/  F2FP.F16.E4M3.UNPACK_B R120, R89.H1 ;  /* 0x00000059ff78723e */ /* 0x000fe200030006ff */
[C---:B---3--:R-:W-:Y:S01]  /*60c0*/  FMUL R4, R78.reuse, R4 ;  /* 0x000000044e047220 */ /* 0x048fe20000400000 */
[C---:B------:R-:W-:Y:S01]  /*60d0*/  FMUL R5, R78.reuse, R5 ;  /* 0x000000054e057220 */ /* 0x040fe20000400000 */
[C---:B------:R-:W-:Y:S01]  /*60e0*/  FMUL R8, R78.reuse, R8 ;  /* 0x000000084e087220 */ /* 0x040fe20000400000 */
[C---:B------:R-:W-:Y:S01]  /*60f0*/  FMUL R9, R78.reuse, R9 ;  /* 0x000000094e097220 */ /* 0x040fe20000400000 */
[C---:B------:R-:W-:Y:S01]  /*6100*/  FFMA R4, R81.reuse, R80, R4 ;  /* 0x0000005051047223 */ /* 0x040fe20000000004 */
[C---:B------:R-:W-:Y:S01]  /*6110*/  FFMA R5, R81.reuse, R82, R5 ;  /* 0x0000005251057223 */ /* 0x040fe20000000005 */
[----:B------:R-:W-:Y:S02]  /*6120*/  HADD2.F32 R89, -RZ, R93.H0_H0 ;  /* 0x2000005dff597230 */ /* 0x000fe40000004100 */
[C---:B------:R-:W-:Y:S01]  /*6130*/  FMUL R12, R78.reuse, R12 ;  /* 0x0000000c4e0c7220 */ /* 0x040fe20000400000 */
        /* <DEDUP_REMOVED lines=11> */
[--C-:B------:R-:W-:Y:S02]  /*61f0*/  HADD2.F32 R113, -RZ, R114.reuse.H0_H0 ;  /* 0x20000072ff717230 */ /* 0x100fe40000004100 */
[C---:B------:R-:W-:Y:S01]  /*6200*/  FMUL R32, R78.reuse, R36 ;  /* 0x000000244e207220 */ /* 0x040fe20000400000 */
[----:B------:R-:W-:Y:S02]  /*6210*/  HADD2.F32 R114, -RZ, R114.H1_H1 ;  /* 0x30000072ff727230 */ /* 0x000fe40000004100 */
[C---:B------:R-:W-:Y:S01]  /*6220*/  FMUL R33, R78.reuse, R37 ;  /* 0x000000254e217220 */ /* 0x040fe20000400000 */
[--C-:B------:R-:W-:Y:S02]  /*6230*/  HADD2.F32 R117, -RZ, R118.reuse.H0_H0 ;  /* 0x20000076ff757230 */ /* 0x100fe40000004100 */
[C---:B------:R-:W-:Y:S01]  /*6240*/  FMUL R36, R78.reuse, R40 ;  /* 0x000000284e247220 */ /* 0x040fe20000400000 */
[----:B------:R-:W-:Y:S02]  /*6250*/  HADD2.F32 R118, -RZ, R118.H1_H1 ;  /* 0x30000076ff767230 */ /* 0x000fe40000004100 */
        /* <DEDUP_REMOVED lines=8> */
[----:B------:R-:W-:Y:S01]  /*62e0*/  F2FP.F16.E4M3.UNPACK_B R92, R94.H1 ;  /* 0x0000005eff5c723e */ /* 0x000fe200030006ff */
[C---:B------:R-:W-:Y:S01]  /*62f0*/  FMUL R53, R78.reuse, R57 ;  /* 0x000000394e357220 */ /* 0x040fe20000400000 */
[C---:B------:R-:W-:Y:S01]  /*6300*/  FMUL R56, R78.reuse, R60 ;  /* 0x0000003c4e387220 */ /* 0x040fe20000400000 */
[----:B------:R-:W-:Y:S01]  /*6310*/  F2FP.F16.E4M3.UNPACK_B R141, R87.H1 ;  /* 0x00000057ff8d723e */ /* 0x000fe200030006ff */
[C---:B------:R-:W-:Y:S01]  /*6320*/  FMUL R57, R78.reuse, R61 ;  /* 0x0000003d4e397220 */ /* 0x040fe20000400000 */
[----:B------:R-:W-:Y:S02]  /*6330*/  HADD2.F32 R80, -RZ, R142.H1_H1 ;  /* 0x3000008eff507230 */ /* 0x000fe40000004100 */
[C---:B------:R-:W-:Y:S01]  /*6340*/  FMUL R60, R78.reuse, R64 ;  /* 0x000000404e3c7220 */ /* 0x040fe20000400000 */
[----:B------:R-:W-:Y:S01]  /*6350*/  F2FP.F16.E4M3.UNPACK_B R116, R88.H1 ;  /* 0x00000058ff74723e */ /* 0x000fe200030006ff */
[C---:B------:R-:W-:Y:S01]  /*6360*/  FMUL R61, R78.reuse, R65 ;  /* 0x000000414e3d7220 */ /* 0x040fe20000400000 */
[C---:B------:R-:W-:Y:S01]  /*6370*/  FMUL R6, R78.reuse, R6 ;  /* 0x000000064e067220 */ /* 0x040fe20000400000 */
[----:B------:R-:W-:Y:S01]  /*6380*/  F2FP.F16.E4M3.UNPACK_B R94, R95 ;  /* 0x0000005fff5e723e */ /* 0x000fe200020006ff */
[C---:B------:R-:W-:Y:S01]  /*6390*/  FMUL R7, R78.reuse, R7 ;  /* 0x000000074e077220 */ /* 0x040fe20000400000 */
[----:B------:R-:W-:Y:S02]  /*63a0*/  HADD2.F32 R87, -RZ, R105.H0_H0 ;  /* 0x20000069ff577230 */ /* 0x000fe40000004100 */
[C---:B------:R-:W-:Y:S01]  /*63b0*/  FFMA R6, R81.reuse, R83, R6 ;  /* 0x0000005351067223 */ /* 0x040fe20000000006 */
[----:B------:R-:W-:Y:S01]  /*63c0*/  F2FP.F16.E4M3.UNPACK_B R122, R90 ;  /* 0x0000005aff7a723e */ /* 0x000fe200020006ff */
[C---:B------:R-:W-:Y:S01]  /*63d0*/  FFMA R7, R81.reuse, R84, R7 ;  /* 0x0000005451077223 */ /* 0x040fe20000000007 */
[C---:B------:R-:W-:Y:S01]  /*63e0*/  FFMA R8, R81.reuse, R85, R8 ;  /* 0x0000005551087223 */ /* 0x040fe20000000008 */
[----:B------:R-:W-:Y:S01]  /*63f0*/  F2FP.F16.E4M3.UNPACK_B R124, R90.H1 ;  /* 0x0000005aff7c723e */ /* 0x000fe200030006ff */
[----:B------:R-:W-:Y:S01]  /*6400*/  FFMA R9, R81, R86, R9 ;  /* 0x0000005651097223 */ /* 0x000fe20000000009 */
[----:B------:R-:W-:Y:S01]  /*6410*/  HADD2.F32 R90, -RZ, R93.H1_H1 ;  /* 0x3000005dff5a7230 */ /* 0x000fe20000004100 */
[----:B------:R-:W-:Y:S01]  /*6420*/  F2FP.SATFINITE.E4M3.F32.PACK_AB_MERGE_C R156, R7, R6, RZ ;  /* 0x00000006079c723e */ /* 0x000fe200048070ff */
[----:B------:R-:W-:Y:S02]  /*6430*/  HADD2.F32 R93, -RZ, R94.H0_H0 ;  /* 0x2000005eff5d7230 */ /* 0x000fe40000004100 */
[C---:B------:R-:W-:Y:S01]  /*6440*/  FMUL R10, R78.reuse, R10 ;  /* 0x0000000a4e0a7220 */ /* 0x040fe20000400000 */
[----:B------:R-:W-:Y:S01]  /*6450*/  HADD2.F32 R88, -RZ, R105.H1_H1 ;  /* 0x30000069ff587230 */ /* 0x000fe20000004100 */
[----:B------:R-:W-:Y:S01]  /*6460*/  F2FP.SATFINITE.E4M3.F32.PACK_AB_MERGE_C R156, R5, R4, R156 ;  /* 0x00000004059c723e */ /* 0x000fe2000480709c */
[--C-:B------:R-:W-:Y:S02]  /*6470*/  HADD2.F32 R121, -RZ, R122.reuse.H0_H0 ;  /* 0x2000007aff797230 */ /* 0x100fe40000004100 */
[C---:B------:R-:W-:Y:S01]  /*6480*/  FFMA R10, R81.reuse, R87, R10 ;  /* 0x00000057510a7223 */ /* 0x040fe2000000000a */
[----:B------:R-:W-:Y:S02]  /*6490*/  HADD2.F32 R122, -RZ, R122.H1_H1 ;  /* 0x3000007aff7a7230 */ /* 0x000fe40000004100 */
[C---:B------:R-:W-:Y:S01]  /*64a0*/  FMUL R11, R78.reuse, R11 ;  /* 0x0000000b4e0b7220 */ /* 0x040fe20000400000 */
[----:B------:R-:W-:Y:S01]  /*64b0*/  F2FP.F16.E4M3.UNPACK_B R103, R95.H1 ;  /* 0x0000005fff67723e */ /* 0x000fe200030006ff */
[----:B------:R-:W-:Y:S01]  /*64c0*/  HADD2.F32 R95, -RZ, R94.H1_H1 ;  /* 0x3000005eff5f7230 */ /* 0x000fe20000004100 */
[-C--:B------:R-:W-:Y:S01]  /*64d0*/  F2FP.F16.E4M3.UNPACK_B R126, R91.reuse ;  /* 0x0000005bff7e723e */ /* 0x080fe200020006ff */
[C---:B------:R-:W-:Y:S01]  /*64e0*/  FFMA R11, R81.reuse, R88, R11 ;  /* 0x00000058510b7223 */ /* 0x040fe2000000000b */
[----:B------:R-:W-:Y:S01]  /*64f0*/  F2FP.F16.E4M3.UNPACK_B R128, R91.H1 ;  /* 0x0000005bff80723e */ /* 0x000fe200030006ff */
[----:B------:R-:W-:Y:S02]  /*6500*/  HADD2.F32 R91, -RZ, R92.H0_H0 ;  /* 0x2000005cff5b7230 */ /* 0x000fe40000004100 */
[C---:B------:R-:W-:Y:S01]  /*6510*/  FFMA R12, R81.reuse, R89, R12 ;  /* 0x00000059510c7223 */ /* 0x040fe2000000000c */
[----:B------:R-:W-:Y:S01]  /*6520*/  FFMA R13, R81, R90, R13 ;  /* 0x0000005a510d7223 */ /* 0x000fe2000000000d */
[----:B------:R-:W-:Y:S01]  /*6530*/  F2FP.SATFINITE.E4M3.F32.PACK_AB_MERGE_C R157, R11, R10, RZ ;  /* 0x0000000a0b9d723e */ /* 0x000fe200048070ff */
[--C-:B------:R-:W-:Y:S01]  /*6540*/  HADD2.F32 R125, -RZ, R126.reuse.H0_H0 ;  /* 0x2000007eff7d7230 */ /* 0x100fe20000004100 */
[----:B------:R-:W-:Y:S01]  /*6550*/  F2FP.F16.E4M3.UNPACK_B R101, R96 ;  /* 0x00000060ff65723e */ /* 0x000fe200020006ff */
[----:B------:R-:W-:Y:S01]  /*6560*/  HADD2.F32 R126, -RZ, R126.H1_H1 ;  /* 0x3000007eff7e7230 */ /* 0x000fe20000004100 */
[----:B------:R-:W-:Y:S01]  /*6570*/  F2FP.SATFINITE.E4M3.F32.PACK_AB_MERGE_C R157, R9, R8, R157 ;  /* 0x00000008099d723e */ /* 0x000fe2000480709d */
[----:B------:R-:W-:Y:S02]  /*6580*/  HADD2.F32 R83, -RZ, R142.H0_H0 ;  /* 0x2000008eff537230 */ /* 0x000fe40000004100 */
[C---:B------:R-:W-:Y:S01]  /*6590*/  FMUL R14, R78.reuse, R14 ;  /* 0x0000000e4e0e7220 */ /* 0x040fe20000400000 */
[----:B------:R-:W-:Y:S02]  /*65a0*/  HADD2.F32 R92, -RZ, R92.H1_H1 ;  /* 0x3000005cff5c7230 */ /* 0x000fe40000004100 */
[C---:B------:R-:W-:Y:S01]  /*65b0*/  FMUL R15, R78.reuse, R15 ;  /* 0x0000000f4e0f7220 */ /* 0x040fe20000400000 */
[----:B------:R-:W-:Y:S01]  /*65c0*/  F2FP.F16.E4M3.UNPACK_B R100, R96.H1 ;  /* 0x00000060ff64723e */ /* 0x000fe200030006ff */
[--C-:B------:R-:W-:Y:S02]  /*65d0*/  HADD2.F32 R94, -RZ, R103.reuse.H0_H0 ;  /* 0x20000067ff5e7230 */ /* 0x100fe40000004100 */
[C---:B------:R-:W-:Y:S01]  /*65e0*/  FFMA R14, R81.reuse, R91, R14 ;  /* 0x0000005b510e7223 */ /* 0x040fe2000000000e */
[C---:B------:R-:W-:Y:S01]  /*65f0*/  FFMA R15, R81.reuse, R92, R15 ;  /* 0x0000005c510f7223 */ /* 0x040fe2000000000f */
[C---:B------:R-:W-:Y:S01]  /*6600*/  FFMA R0, R81.reuse, R93, R0 ;  /* 0x0000005d51007223 */ /* 0x040fe20000000000 */
[----:B------:R-:W-:Y:S01]  /*6610*/  FFMA R2, R81, R95, R2 ;  /* 0x0000005f51027223 */ /* 0x000fe20000000002 */
[-C--:B------:R-:W-:Y:S01]  /*6620*/  F2FP.F16.E4M3.UNPACK_B R102, R97.reuse ;  /* 0x00000061ff66723e */ /* 0x080fe200020006ff */
[----:B------:R-:W-:Y:S01]  /*6630*/  HADD2.F32 R96, -RZ, R103.H1_H1 ;  /* 0x30000067ff607230 */ /* 0x000fe20000004100 */
[----:B------:R-:W-:Y:S01]  /*6640*/  F2FP.SATFINITE.E4M3.F32.PACK_AB_MERGE_C R158, R15, R14, RZ ;  /* 0x0000000e0f9e723e */ /* 0x000fe200048070ff */
[C---:B------:R-:W-:Y:S01]  /*6650*/  FMUL R3, R78.reuse, R18 ;  /* 0x000000124e037220 */ /* 0x040fe20000400000 */
[----:B------:R-:W-:Y:S01]  /*6660*/  F2FP.F16.E4M3.UNPACK_B R104, R97.H1 ;  /* 0x00000061ff68723e */ /* 0x000fe200030006ff */
[--C-:B------:R-:W-:Y:S01]  /*6670*/  HADD2.F32 R97, -RZ, R101.reuse.H0_H0 ;  /* 0x20000065ff617230 */ /* 0x100fe20000004100 */
[----:B------:R-:W-:Y:S01]  /*6680*/  F2FP.SATFINITE.E4M3.F32.PACK_AB_MERGE_C R158, R13, R12, R158 ;  /* 0x0000000c0d9e723e */ /* 0x000fe2000480709e */
[C---:B------:R-:W-:Y:S01]  /*6690*/  FFMA R3, R81.reuse, R94, R3 ;  /* 0x0000005e51037223 */ /* 0x040fe20000000003 */
[-C--:B------:R-:W-:Y:S01]  /*66a0*/  F2FP.F16.E4M3.UNPACK_B R106, R98.reuse ;  /* 0x00000062ff6a723e */ /* 0x080fe200020006ff */
[C---:B------:R-:W-:Y:S01]  /*66b0*/  FMUL R19, R78.reuse, R19 ;  /* 0x000000134e137220 */ /* 0x040fe20000400000 */
[----:B------:R-:W-:Y:S01]  /*66c0*/  F2FP.F16.E4M3.UNPACK_B R108, R98.H1 ;  /* 0x00000062ff6c723e */ /* 0x000fe200030006ff */
[----:B------:R-:W-:Y:S01]  /*66d0*/  HADD2.F32 R98, -RZ, R101.H1_H1 ;  /* 0x30000065ff627230 */ /* 0x000fe20000004100 */
[-C--:B------:R-:W-:Y:S01]  /*66e0*/  F2FP.F16.E4M3.UNPACK_B R110, R99.reuse ;  /* 0x00000063ff6e723e */ /* 0x080fe200020006ff */
[----:B------:R-:W-:Y:S01]  /*66f0*/  HADD2.F32 R101, -RZ, R102.H0_H0 ;  /* 0x20000066ff657230 */ /* 0x000fe20000004100 */
[----:B------:R-:W-:Y:S01]  /*6700*/  F2FP.F16.E4M3.UNPACK_B R112, R99.H1 ;  /* 0x00000063ff70723e */ /* 0x000fe200030006ff */
[----:B------:R-:W-:Y:S02]  /*6710*/  HADD2.F32 R99, -RZ, R100.H0_H0 ;  /* 0x20000064ff637230 */ /* 0x000fe40000004100 */
[C---:B------:R-:W-:Y:S01]  /*6720*/  FFMA R19, R81.reuse, R96, R19 ;  /* 0x0000006051137223 */ /* 0x040fe20000000013 */
[C---:B------:R-:W-:Y:S01]  /*6730*/  FFMA R16, R81.reuse, R97, R16 ;  /* 0x0000006151107223 */ /* 0x040fe20000000010 */
[----:B------:R-:W-:Y:S01]  /*6740*/  FFMA R17, R81, R98, R17 ;  /* 0x0000006251117223 */ /* 0x000fe20000000011 */
[----:B------:R-:W-:Y:S02]  /*6750*/  HADD2.F32 R102, -RZ, R102.H1_H1 ;  /* 0x30000066ff667230 */ /* 0x000fe40000004100 */
[----:B------:R-:W-:Y:S01]  /*6760*/  FMUL R18, R78, R22 ;  /* 0x000000164e127220 */ /* 0x000fe20000400000 */
[----:B------:R-:W-:Y:S01]  /*6770*/  HADD2.F32 R100, -RZ, R100.H1_H1 ;  /* 0x30000064ff647230 */ /* 0x000fe20000004100 */
[----:B------:R-:W-:Y:S01]  /*6780*/  F2FP.SATFINITE.E4M3.F32.PACK_AB_MERGE_C R159, R19, R3, RZ ;  /* 0x00000003139f723e */ /* 0x000fe200048070ff */
[--C-:B------:R-:W-:Y:S02]  /*6790*/  HADD2.F32 R105, -RZ, R106.reuse.H0_H0 ;  /* 0x2000006aff697230 */ /* 0x100fe40000004100 */
[C---:B------:R-:W-:Y:S01]  /*67a0*/  FFMA R18, R81.reuse, R99, R18 ;  /* 0x0000006351127223 */ /* 0x040fe20000000012 */
[----:B------:R-:W-:Y:S01]  /*67b0*/  HADD2.F32 R106, -RZ, R106.H1_H1 ;  /* 0x3000006aff6a7230 */ /* 0x000fe20000004100 */
[----:B------:R-:W-:Y:S01]  /*67c0*/  F2FP.SATFINITE.E4M3.F32.PACK_AB_MERGE_C R159, R2, R0, R159 ;  /* 0x00000000029f723e */ /* 0x000fe2000480709f */
[----:B------:R-:W-:Y:S02]  /*67d0*/  HADD2.F32 R109, -RZ, R110.H0_H0 ;  /* 0x2000006eff6d7230 */ /* 0x000fe40000004100 */
[C---:B------:R-:W-:Y:S01]  /*67e0*/  FMUL R23, R78.reuse, R23 ;  /* 0x000000174e177220 */ /* 0x040fe20000400000 */
[--C-:B------:R-:W-:Y:S02]  /*67f0*/  HADD2.F32 R103, -RZ, R104.reuse.H0_H0 ;  /* 0x20000068ff677230 */ /* 0x100fe40000004100 */
[C---:B------:R-:W-:Y:S01]  /*6800*/  FMUL R22, R78.reuse, R26 ;  /* 0x0000001a4e167220 */ /* 0x040fe20000400000 */
[----:B------:R-:W-:Y:S01]  /*6810*/  HADD2.F32 R104, -RZ, R104.H1_H1 ;  /* 0x30000068ff687230 */ /* 0x000fe20000004100 */
[----:B------:R1:W-:Y:S01]  /*6820*/  STS.128 [R168+UR43+0x2200], R156 ;  /* 0x0022009ca8007988 */ /* 0x0003e20008000c2b */
[C---:B------:R-:W-:Y:S01]  /*6830*/  FFMA R23, R81.reuse, R100, R23 ;  /* 0x0000006451177223 */ /* 0x040fe20000000017 */
[C---:B------:R-:W-:Y:S01]  /*6840*/  FFMA R20, R81.reuse, R101, R20 ;  /* 0x0000006551147223 */ /* 0x040fe20000000014 */
[C---:B------:R-:W-:Y:S01]  /*6850*/  FFMA R21, R81.reuse, R102, R21 ;  /* 0x0000006651157223 */ /* 0x040fe20000000015 */
[----:B------:R-:W-:Y:S01]  /*6860*/  FFMA R22, R81, R103, R22 ;  /* 0x0000006751167223 */ /* 0x000fe20000000016 */
[----:B------:R-:W-:Y:S01]  /*6870*/  HADD2.F32 R110, -RZ, R110.H1_H1 ;  /* 0x3000006eff6e7230 */ /* 0x000fe20000004100 */
[----:B------:R-:W-:Y:S01]  /*6880*/  F2FP.SATFINITE.E4M3.F32.PACK_AB_MERGE_C R160, R23, R18, RZ ;  /* 0x0000001217a0723e */ /* 0x000fe200048070ff */
[C---:B------:R-:W-:Y:S01]  /*6890*/  FMUL R27, R78.reuse, R27 ;  /* 0x0000001b4e1b7220 */ /* 0x040fe20000400000 */
[--C-:B------:R-:W-:Y:S02]  /*68a0*/  HADD2.F32 R107, -RZ, R108.reuse.H0_H0 ;  /* 0x2000006cff6b7230 */ /* 0x100fe40000004100 */
[C---:B------:R-:W-:Y:S01]  /*68b0*/  FMUL R26, R78.reuse, R30 ;  /* 0x0000001e4e1a7220 */ /* 0x040fe20000400000 */
[----:B------:R-:W-:Y:S01]  /*68c0*/  HADD2.F32 R108, -RZ, R108.H1_H1 ;  /* 0x3000006cff6c7230 */ /* 0x000fe20000004100 */
[----:B------:R-:W-:Y:S01]  /*68d0*/  F2FP.SATFINITE.E4M3.F32.PACK_AB_MERGE_C R160, R17, R16, R160 ;  /* 0x0000001011a0723e */ /* 0x000fe200048070a0 */
[C---:B------:R-:W-:Y:S01]  /*68e0*/  FFMA R27, R81.reuse, R104, R27 ;  /* 0x00000068511b7223 */ /* 0x040fe2000000001b */
[C---:B------:R-:W-:Y:S01]  /*68f0*/  FFMA R24, R81.reuse, R105, R24 ;  /* 0x0000006951187223 */ /* 0x040fe20000000018 */
[C---:B------:R-:W-:Y:S01]  /*6900*/  FFMA R25, R81.reuse, R106, R25 ;  /* 0x0000006a51197223 */ /* 0x040fe20000000019 */
[----:B------:R-:W-:Y:S01]  /*6910*/  FFMA R26, R81, R107, R26 ;  /* 0x0000006b511a7223 */ /* 0x000fe2000000001a */
[C---:B------:R-:W-:Y:S01]  /*6920*/  FMUL R31, R78.reuse, R31 ;  /* 0x0000001f4e1f7220 */ /* 0x040fe20000400000 */
[--C-:B------:R-:W-:Y:S01]  /*6930*/  HADD2.F32 R111, -RZ, R112.reuse.H0_H0 ;  /* 0x20000070ff6f7230 */ /* 0x100fe20000004100 */
[----:B------:R-:W-:Y:S01]  /*6940*/  F2FP.SATFINITE.E4M3.F32.PACK_AB_MERGE_C R161, R27, R22, RZ ;  /* 0x000000161ba1723e */ /* 0x000fe200048070ff */
[----:B------:R-:W-:Y:S02]  /*6950*/  HADD2.F32 R112, -RZ, R112.H1_H1 ;  /* 0x30000070ff707230 */ /* 0x000fe40000004100 */
[C---:B------:R-:W-:Y:S01]  /*6960*/  FFMA R31, R81.reuse, R108, R31 ;  /* 0x0000006c511f7223 */ /* 0x040fe2000000001f */
[----:B------:R-:W-:Y:S01]  /*6970*/  FFMA R28, R81, R109, R28 ;  /* 0x0000006d511c7223 */ /* 0x000fe2000000001c */
[----:B------:R-:W-:Y:S01]  /*6980*/  F2FP.SATFINITE.E4M3.F32.PACK_AB_MERGE_C R161, R21, R20, R161 ;  /* 0x0000001415a1723e */ /* 0x000fe200048070a1 */
[----:B------:R-:W-:Y:S01]  /*6990*/  FFMA R29, R81, R110, R29 ;  /* 0x0000006e511d7223 */ /* 0x000fe2000000001d */
[C---:B------:R-:W-:Y:S01]  /*69a0*/  FMUL R30, R78.reuse, R34 ;  /* 0x000000224e1e7220 */ /* 0x040fe20000400000 */
[----:B------:R-:W-:Y:S01]  /*69b0*/  F2FP.SATFINITE.E4M3.F32.PACK_AB_MERGE_C R162, R31, R26, RZ ;  /* 0x0000001a1fa2723e */ /* 0x000fe200048070ff */
[C---:B------:R-:W-:Y:S01]  /*69c0*/  FMUL R35, R78.reuse, R35 ;  /* 0x000000234e237220 */ /* 0x040fe20000400000 */
[--C-:B------:R-:W-:Y:S02]  /*69d0*/  HADD2.F32 R115, -RZ, R116.reuse.H0_H0 ;  /* 0x20000074ff737230 */ /* 0x100fe40000004100 */
[----:B------:R-:W-:Y:S01]  /*69e0*/  FFMA R30, R81, R111, R30 ;  /* 0x0000006f511e7223 */ /* 0x000fe2000000001e */
[----:B------:R-:W-:Y:S01]  /*69f0*/  F2FP.SATFINITE.E4M3.F32.PACK_AB_MERGE_C R162, R25, R24, R162 ;  /* 0x0000001819a2723e */ /* 0x000fe200048070a2 */
[C---:B------:R-:W-:Y:S01]  /*6a00*/  FFMA R35, R81.reuse, R112, R35 ;  /* 0x0000007051237223 */ /* 0x040fe20000000023 */
[C---:B------:R-:W-:Y:S01]  /*6a10*/  FFMA R32, R81.reuse, R113, R32 ;  /* 0x0000007151207223 */ /* 0x040fe20000000020 */
[----:B------:R-:W-:Y:S01]  /*6a20*/  FFMA R33, R81, R114, R33 ;  /* 0x0000007251217223 */ /* 0x000fe20000000021 */
[----:B------:R-:W-:Y:S02]  /*6a30*/  HADD2.F32 R116, -RZ, R116.H1_H1 ;  /* 0x30000074ff747230 */ /* 0x000fe40000004100 */
        /* <DEDUP_REMOVED lines=9> */
[----:B------:R-:W-:Y:S01]  /*6ad0*/  HADD2.F32 R120, -RZ, R120.H1_H1 ;  /* 0x30000078ff787230 */ /* 0x000fe20000004100 */
[----:B------:R1:W-:Y:S01]  /*6ae0*/  STS.128 [R178+0x2010], R160 ;  /* 0x002010a0b2007388 */ /* 0x0003e20000000c00 */
[----:B------:R-:W-:Y:S01]  /*6af0*/  F2FP.SATFINITE.E4M3.F32.PACK_AB_MERGE_C R184, R39, R34, RZ ;  /* 0x0000002227b8723e */ /* 0x000fe200048070ff */
[C---:B------:R-:W-:Y:S01]  /*6b00*/  FMUL R38, R78.reuse, R42 ;  /* 0x0000002a4e267220 */ /* 0x040fe20000400000 */
[C---:B------:R-:W-:Y:S01]  /*6b10*/  FMUL R43, R78.reuse, R43 ;  /* 0x0000002b4e2b7220 */ /* 0x040fe20000400000 */
[--C-:B------:R-:W-:Y:S01]  /*6b20*/  HADD2.F32 R123, -RZ, R124.reuse.H0_H0 ;  /* 0x2000007cff7b7230 */ /* 0x100fe20000004100 */
[----:B------:R-:W-:Y:S01]  /*6b30*/  F2FP.SATFINITE.E4M3.F32.PACK_AB_MERGE_C R184, R33, R32, R184 ;  /* 0x0000002021b8723e */ /* 0x000fe200048070b8 */
[C---:B------:R-:W-:Y:S01]  /*6b40*/  FFMA R38, R81.reuse, R119, R38 ;  /* 0x0000007751267223 */ /* 0x040fe20000000026 */
        /* <DEDUP_REMOVED lines=12> */
[C---:B------:R-:W-:Y:S01]  /*6c10*/  FFMA R45, R81.reuse, R126, R45 ;  /* 0x0000007e512d7223 */ /* 0x040fe2000000002d */
[----:B------:R-:W-:Y:S02]  /*6c20*/  HADD2.F32 R128, -RZ, R128.H1_H1 ;  /* 0x30000080ff807230 */ /* 0x000fe40000004100 */
[C---:B------:R-:W-:Y:S01]  /*6c30*/  FMUL R46, R78.reuse, R50 ;  /* 0x000000324e2e7220 */ /* 0x040fe20000400000 */
[C---:B------:R-:W-:Y:S01]  /*6c40*/  FMUL R51, R78.reuse, R51 ;  /* 0x000000334e337220 */ /* 0x040fe20000400000 */
[----:B------:R-:W-:Y:S02]  /*6c50*/  HADD2.F32 R132, -RZ, R132.H1_H1 ;  /* 0x30000084ff847230 */ /* 0x000fe40000004100 */
[C---:B------:R-:W-:Y:S01]  /*6c60*/  FMUL R50, R78.reuse, R54 ;  /* 0x000000364e327220 */ /* 0x040fe20000400000 */
[C---:B------:R-:W-:Y:S01]  /*6c70*/  FFMA R46, R81.reuse, R127, R46 ;  /* 0x0000007f512e7223 */ /* 0x040fe2000000002e */
[C---:B------:R-:W-:Y:S01]  /*6c80*/  FFMA R51, R81.reuse, R128, R51 ;  /* 0x0000008051337223 */ /* 0x040fe20000000033 */
[C---:B------:R-:W-:Y:S01]  /*6c90*/  FMUL R55, R78.reuse, R55 ;  /* 0x000000374e377220 */ /* 0x040fe20000400000 */
[C---:B------:R-:W-:Y:S01]  /*6ca0*/  FFMA R48, R81.reuse, R129, R48 ;  /* 0x0000008151307223 */ /* 0x040fe20000000030 */
[C---:B------:R-:W-:Y:S01]  /*6cb0*/  FFMA R49, R81.reuse, R130, R49 ;  /* 0x0000008251317223 */ /* 0x040fe20000000031 */
[--C-:B------:R-:W-:Y:S02]  /*6cc0*/  HADD2.F32 R135, -RZ, R136.reuse.H0_H0 ;  /* 0x20000088ff877230 */ /* 0x100fe40000004100 */
[C---:B------:R-:W-:Y:S01]  /*6cd0*/  FFMA R50, R81.reuse, R131, R50 ;  /* 0x0000008351327223 */ /* 0x040fe20000000032 */
[----:B------:R-:W-:Y:S02]  /*6ce0*/  HADD2.F32 R136, -RZ, R136.H1_H1 ;  /* 0x30000088ff887230 */ /* 0x000fe40000004100 */
[C---:B------:R-:W-:Y:S01]  /*6cf0*/  FMUL R54, R78.reuse, R58 ;  /* 0x0000003a4e367220 */ /* 0x040fe20000400000 */
        /* <DEDUP_REMOVED lines=16> */
[----:B------:R-:W-:Y:S01]  /*6e00*/  FFMA R63, R81, R140, R63 ;  /* 0x0000008c513f7223 */ /* 0x000fe2000000003f */
[----:B------:R-:W-:Y:S01]  /*6e10*/  FMUL R67, R78, R67 ;  /* 0x000000434e437220 */ /* 0x000fe20000400000 */
[----:B------:R-:W-:Y:S01]  /*6e20*/  F2FP.SATFINITE.E4M3.F32.PACK_AB_MERGE_C R186, R47, R42, RZ ;  /* 0x0000002a2fba723e */ /* 0x000fe200048070ff */
[----:B------:R-:W-:Y:S01]  /*6e30*/  FFMA R60, R81, R83, R60 ;  /* 0x00000053513c7223 */ /* 0x000fe2000000003c */
[----:B------:R-:W-:Y:S01]  /*6e40*/  F2FP.SATFINITE.E4M3.F32.PACK_AB_MERGE_C R187, R51, R46, RZ ;  /* 0x0000002e33bb723e */ /* 0x000fe200048070ff */
[C---:B------:R-:W-:Y:S01]  /*6e50*/  FFMA R61, R81.reuse, R80, R61 ;  /* 0x00000050513d7223 */ /* 0x040fe2000000003d */
[C---:B------:R-:W-:Y:S01]  /*6e60*/  FFMA R62, R81.reuse, R85, R62 ;  /* 0x00000055513e7223 */ /* 0x040fe2000000003e */
[----:B------:R-:W-:Y:S01]  /*6e70*/  FFMA R67, R81, R82, R67 ;  /* 0x0000005251437223 */ /* 0x000fe20000000043 */
[----:B------:R-:W-:Y:S02]  /*6e80*/  F2FP.SATFINITE.E4M3.F32.PACK_AB_MERGE_C R186, R41, R40, R186 ;  /* 0x0000002829ba723e */ /* 0x000fe400048070ba */
[----:B------:R-:W-:Y:S02]  /*6e90*/  F2FP.SATFINITE.E4M3.F32.PACK_AB_MERGE_C R187, R45, R44, R187 ;  /* 0x0000002c2dbb723e */ /* 0x000fe400048070bb */
[----:B------:R-:W-:Y:S02]  /*6ea0*/  F2FP.SATFINITE.E4M3.F32.PACK_AB_MERGE_C R188, R55, R50, RZ ;  /* 0x0000003237bc723e */ /* 0x000fe400048070ff */
[----:B------:R-:W-:Y:S01]  /*6eb0*/  F2FP.SATFINITE.E4M3.F32.PACK_AB_MERGE_C R189, R59, R54, RZ ;  /* 0x000000363bbd723e */ /* 0x000fe200048070ff */
[----:B------:R1:W-:Y:S01]  /*6ec0*/  STS.128 [R177+0x2020], R184 ;  /* 0x002020b8b1007388 */ /* 0x0003e20000000c00 */
[----:B------:R-:W-:Y:S02]  /*6ed0*/  F2FP.SATFINITE.E4M3.F32.PACK_AB_MERGE_C R190, R63, R58, RZ ;  /* 0x0000003a3fbe723e */ /* 0x000fe400048070ff */
[----:B------:R-:W-:Y:S02]  /*6ee0*/  F2FP.SATFINITE.E4M3.F32.PACK_AB_MERGE_C R183, R67, R62, RZ ;  /* 0x0000003e43b7723e */ /* 0x000fe400048070ff */
[----:B------:R-:W-:Y:S02]  /*6ef0*/  F2FP.SATFINITE.E4M3.F32.PACK_AB_MERGE_C R188, R49, R48, R188 ;  /* 0x0000003031bc723e */ /* 0x000fe400048070bc */
[----:B------:R-:W-:Y:S02]  /*6f00*/  F2FP.SATFINITE.E4M3.F32.PACK_AB_MERGE_C R189, R53, R52, R189 ;  /* 0x0000003435bd723e */ /* 0x000fe400048070bd */
[----:B------:R-:W-:Y:S02]  /*6f10*/  F2FP.SATFINITE.E4M3.F32.PACK_AB_MERGE_C R190, R57, R56, R190 ;  /* 0x0000003839be723e */ /* 0x000fe400048070be */
[----:B------:R-:W-:Y:S02]  /*6f20*/  F2FP.SATFINITE.E4M3.F32.PACK_AB_MERGE_C R191, R61, R60, R183 ;  /* 0x0000003c3dbf723e */ /* 0x000fe400048070b7 */
[----:B------:R-:W-:Y:S03]  /*6f30*/  IADD3 R76, PT, PT, R76, 0x1, RZ ;  /* 0x000000014c4c7810 */ /* 0x000fe60007ffe0ff */
[----:B------:R1:W-:Y:S01]  /*6f40*/  STS.128 [R176+0x2030], R188 ;  /* 0x002030bcb0007388 */ /* 0x0003e20000000c00 */
[----:B------:R-:W-:Y:S01]  /*6f50*/  @!PT LDS RZ, [RZ] ;  /* 0x00000000fffff984 */ /* 0x000fe20000000800 */
[----:B------:R-:W-:Y:S01]  /*6f60*/  @!PT LDS RZ, [RZ] ;  /* 0x00000000fffff984 */ /* 0x000fe20000000800 */
[----:B------:R-:W-:Y:S01]  /*6f70*/  @!PT LDS RZ, [RZ] ;  /* 0x00000000fffff984 */ /* 0x000fe20000000800 */
[----:B------:R-:W-:Y:S01]  /*6f80*/  @!PT LDS RZ, [RZ] ;  /* 0x00000000fffff984 */ /* 0x000fe20000000800 */
[----:B------:R3:W-:Y:S07]  /*6f90*/  MEMBAR.ALL.CTA ;  /* 0x0000000000007992 */ /* 0x0007ee0000008000 */
[----:B---3--:R-:W3:Y:S02]  /*6fa0*/  FENCE.VIEW.ASYNC.S ;  /* 0x00000000000073c6 */ /* 0x008ee40000000000 */
[----:B---3--:R-:W-:Y:S06]  /*6fb0*/  BAR.SYNC.DEFER_BLOCKING 0x1, 0x80 ;  /* 0x0042000000007b1d */ /* 0x008fec0000010000 */
[----:B------:R-:W-:Y:S05]  /*6fc0*/  @P0 BRA `(.L_x_112) ;  /* 0x0000000000340947 */ /* 0x000fea0003800000 */
[----:B------:R-:W-:Y:S01]  /*6fd0*/  UIADD3 UR12, UPT, UPT, UR43, 0x2200, URZ ;  /* 0x000022002b0c7890 */ /* 0x000fe2000fffe0ff */
[----:B------:R-:W-:Y:S01]  /*6fe0*/  R2UR UR9, R164 ;  /* 0x00000000a40972ca */ /* 0x000fe200000e0000 */
[----:B------:R-:W-:Y:S01]  /*6ff0*/  UIADD3 UR10, UP0, UPT, UR46, 0x680, URZ ;  /* 0x000006802e0a7890 */ /* 0x000fe2000ff1e0ff */
[----:B------:R-:W-:Y:S01]  /*7000*/  R2UR UR8, R155 ;  /* 0x000000009b0872ca */ /* 0x000fe200000e0000 */
[----:B------:R-:W-:Y:S02]  /*7010*/  UMOV UR7, UR36 ;  /* 0x0000002400077c82 */ /* 0x000fe40008000000 */
[----:B------:R-:W-:Y:S01]  /*7020*/  IMAD.U32 R179, RZ, RZ, UR12 ;  /* 0x0000000cffb37e24 */ /* 0x000fe2000f8e00ff */
[----:B------:R-:W-:Y:S04]  /*7030*/  UIADD3.X UR11, UPT, UPT, URZ, UR47, URZ, UP0, !UPT ;  /* 0x0000002fff0b7290 */ /* 0x000fe800087fe4ff */
[----:B------:R-:W-:Y:S03]  /*7040*/  R2UR UR4, R179 ;  /* 0x00000000b30472ca */ /* 0x000fe600000e0000 */
[----:B------:R-:W-:Y:S02]  /*7050*/  USHF.L.U32 UR5, UR9, 0x6, URZ ;  /* 0x0000000609057899 */ /* 0x000fe400080006ff */
[----:B------:R-:W-:Y:S09]  /*7060*/  USHF.L.U32 UR6, UR8, 0x7, URZ ;  /* 0x0000000708067899 */ /* 0x000ff200080006ff */
[----:B------:R3:W-:Y:S01]  /*7070*/  UTMASTG.3D [UR4], [UR10] ;  /* 0x000000040a0073b5 */ /* 0x0007e20008010000 */
[----:B------:R0:W-:Y:S01]  /*7080*/  UTMACMDFLUSH ;  /* 0x00000000000079b7 */ /* 0x0001e20000000000 */
[----:B---3--:R-:W-:Y:S04]  /*7090*/  DEPBAR.LE SB0, 0x0 ;  /* 0x000080000000791a */ /* 0x008fe80000000000 */
.L_x_112:
[----:B------:R-:W-:Y:S05]  /*70a0*/  BSYNC.RECONVERGENT B0 ;  /* 0x0000000000007941 */ /* 0x000fea0003800200 */
.L_x_111:
[----:B------:R-:W-:Y:S01]  /*70b0*/  BAR.SYNC.DEFER_BLOCKING 0x1, 0x80 ;  /* 0x0042000000007b1d */ /* 0x000fe20000010000 */
[----:B------:R-:W-:Y:S01]  /*70c0*/  ISETP.NE.AND P2, PT, R180, RZ, PT ;  /* 0x000000ffb400720c */ /* 0x000fe20003f45270 */
[----:B------:R-:W-:Y:S01]  /*70d0*/  IMAD.IADD R164, R75, 0x1, R143 ;  /* 0x000000014ba47824 */ /* 0x000fe200078e028f */
[----:B------:R-:W-:Y:S01]  /*70e0*/  ISETP.NE.AND P0, PT, R182, 0x2, PT ;  /* 0x00000002b600780c */ /* 0x000fe20003f05270 */
[----:B------:R-:W-:Y:S01]  /*70f0*/  IMAD.IADD R155, R77, 0x1, R154 ;  /* 0x000000014d9b7824 */ /* 0x000fe200078e029a */
[----:B------:R-:W-:Y:S02]  /*7100*/  ISETP.NE.AND P1, PT, R76, 0x4, PT ;  /* 0x000000044c00780c */ /* 0x000fe40003f25270 */
[----:B------:R-:W-:Y:S02]  /*7110*/  SEL R3, RZ, 0x1, P0 ;  /* 0x00000001ff037807 */ /* 0x000fe40000000000 */
[----:B------:R-:W-:Y:S02]  /*7120*/  SEL R0, RZ, 0x1, P1 ;  /* 0x00000001ff007807 */ /* 0x000fe40000800000 */
[----:B------:R-:W-:Y:S02]  /*7130*/  LOP3.LUT R174, R174, R3, RZ, 0x3c, !PT ;  /* 0x00000003aeae7212 */ /* 0x000fe400078e3cff */
[----:B------:R-:W-:Y:S02]  /*7140*/  LOP3.LUT R175, R175, R0, RZ, 0x3c, !PT ;  /* 0x00000000afaf7212 */ /* 0x000fe400078e3cff */
[----:B------:R-:W-:Y:S02]  /*7150*/  @P2 R2UR UR36, R171 ;  /* 0x00000000ab2422ca */ /* 0x000fe400000e0000 */
[----:B------:R-:W-:Y:S02]  /*7160*/  SEL R182, R182, RZ, P0 ;  /* 0x000000ffb6b67207 */ /* 0x000fe40000000000 */
[----:B------:R-:W-:Y:S01]  /*7170*/  SEL R76, R76, RZ, P1 ;  /* 0x000000ff4c4c7207 */ /* 0x000fe20000800000 */
[----:B------:R-:W-:Y:S10]  /*7180*/  @P2 BRA `(.L_x_113) ;  /* 0xffffffdc00742947 */ /* 0x000ff4000383ffff */
[----:B------:R-:W-:Y:S05]  /*7190*/  EXIT ;  /* 0x000000000000794d */ /* 0x000fea0003800000 */
.L_x_24:
[----:B--2---:R2:W4:Y:S02]  /*71a0*/  SYNCS.PHASECHK.TRANS64.TRYWAIT P0, [R3+URZ+0xe0], R2 ;  /* 0x0000e002030075a7 */ /* 0x00452400080011ff */
[----:B----4-:R-:W-:Y:S05]  /*71b0*/  @!P0 NANOSLEEP.SYNCS 0x989680 ;  /* 0x009896800000895d */ /* 0x010fea0003900000 */
[----:B------:R-:W4:Y:S02]  /*71c0*/  @!P0 SYNCS.PHASECHK.TRANS64 P0, [R3+URZ+0xe0], R2 ;  /* 0x0000e002030085a7 */ /* 0x000f2400080010ff */
[----:B----4-:R-:W-:Y:S05]  /*71d0*/  @!P0 BRA `(.L_x_24) ;  /* 0xfffffffc00f08947 */ /* 0x010fea000383ffff */
[----:B------:R-:W-:Y:S05]  /*71e0*/  BRA `(.L_x_114) ;  /* 0xffffffa400787947 */ /* 0x000fea000383ffff */
.L_x_27:
[----:B-1----:R-:W-:-:S07]  /*71f0*/  MOV R2, UR33 ;  /* 0x0000002100027c02 */ /* 0x002fce0008000f00 */
.L_x_115:
[----:B-1----:R1:W2:Y:S02]  /*7200*/  SYNCS.PHASECHK.TRANS64.TRYWAIT P0, [R2+URZ+0x28], R5 ;  /* 0x00002805020075a7 */ /* 0x0022a400080011ff */
[----:B--2---:R-:W-:Y:S05]  /*7210*/  @!P0 NANOSLEEP.SYNCS 0x989680 ;  /* 0x009896800000895d */ /* 0x004fea0003900000 */
[----:B------:R-:W2:Y:S02]  /*7220*/  @!P0 SYNCS.PHASECHK.TRANS64 P0, [R2+URZ+0x28], R5 ;  /* 0x00002805020085a7 */ /* 0x000ea400080010ff */
[----:B--2---:R-:W-:Y:S05]  /*7230*/  @!P0 BRA `(.L_x_115) ;  /* 0xfffffffc00f08947 */ /* 0x004fea000383ffff */
[----:B------:R-:W-:Y:S05]  /*7240*/  BRA `(.L_x_26) ;  /* 0xffffffa400e07947 */ /* 0x000fea000383ffff */
.L_x_34:
[----:B-1----:R-:W-:-:S07]  /*7250*/  MOV R2, UR17 ;  /* 0x0000001100027c02 */ /* 0x002fce0008000f00 */
.L_x_116:
[----:B-1----:R1:W2:Y:S02]  /*7260*/  SYNCS.PHASECHK.TRANS64.TRYWAIT P0, [R2+URZ+0x28], R5 ;  /* 0x00002805020075a7 */ /* 0x0022a400080011ff */
[----:B--2---:R-:W-:Y:S05]  /*7270*/  @!P0 NANOSLEEP.SYNCS 0x989680 ;  /* 0x009896800000895d */ /* 0x004fea0003900000 */
[----:B------:R-:W2:Y:S02]  /*7280*/  @!P0 SYNCS.PHASECHK.TRANS64 P0, [R2+URZ+0x28], R5 ;  /* 0x00002805020085a7 */ /* 0x000ea400080010ff */
[----:B--2---:R-:W-:Y:S05]  /*7290*/  @!P0 BRA `(.L_x_116) ;  /* 0xfffffffc00f08947 */ /* 0x004fea000383ffff */
[----:B------:R-:W-:Y:S05]  /*72a0*/  BRA `(.L_x_33) ;  /* 0xffffffa8009c7947 */ /* 0x000fea000383ffff */
.L_x_39:
[----:B-1----:R1:W2:Y:S02]  /*72b0*/  SYNCS.PHASECHK.TRANS64.TRYWAIT P0, [R2+URZ+0x70], R3 ;  /* 0x00007003020075a7 */ /* 0x0022a400080011ff */
[----:B--2---:R-:W-:Y:S05]  /*72c0*/  @!P0 NANOSLEEP.SYNCS 0x989680 ;  /* 0x009896800000895d */ /* 0x004fea0003900000 */
[----:B------:R-:W2:Y:S02]  /*72d0*/  @!P0 SYNCS.PHASECHK.TRANS64 P0, [R2+URZ+0x70], R3 ;  /* 0x00007003020085a7 */ /* 0x000ea400080010ff */
[----:B--2---:R-:W-:Y:S05]  /*72e0*/  @!P0 BRA `(.L_x_39) ;  /* 0xfffffffc00f08947 */ /* 0x004fea000383ffff */
[----:B------:R-:W-:Y:S05]  /*72f0*/  BRA `(.L_x_117) ;  /* 0xffffffac00407947 */ /* 0x000fea000383ffff */
.L_x_43:
[----:B---3--:R-:W-:-:S07]  /*7300*/  MOV R0, UR5 ;  /* 0x0000000500007c02 */ /* 0x008fce0008000f00 */
.L_x_118:
[----:B-1----:R1:W2:Y:S02]  /*7310*/  SYNCS.PHASECHK.TRANS64.TRYWAIT P0, [R0+URZ], R3 ;  /* 0x00000003000075a7 */ /* 0x0022a400080011ff */
[----:B--2---:R-:W-:Y:S05]  /*7320*/  @!P0 NANOSLEEP.SYNCS 0x989680 ;  /* 0x009896800000895d */ /* 0x004fea0003900000 */
[----:B------:R-:W2:Y:S02]  /*7330*/  @!P0 SYNCS.PHASECHK.TRANS64 P0, [R0+URZ], R3 ;  /* 0x00000003000085a7 */ /* 0x000ea400080010ff */
[----:B--2---:R-:W-:Y:S05]  /*7340*/  @!P0 BRA `(.L_x_118) ;  /* 0xfffffffc00f08947 */ /* 0x004fea000383ffff */
[----:B------:R-:W-:Y:S05]  /*7350*/  BRA `(.L_x_119) ;  /* 0xffffffb000b07947 */ /* 0x000fea000383ffff */
.L_x_44:
[----:B---3--:R-:W-:-:S07]  /*7360*/  MOV R0, UR5 ;  /* 0x0000000500007c02 */ /* 0x008fce0008000f00 */
.L_x_120:
[----:B-1----:R1:W2:Y:S02]  /*7370*/  SYNCS.PHASECHK.TRANS64.TRYWAIT P0, [R0+URZ], R3 ;  /* 0x00000003000075a7 */ /* 0x0022a400080011ff */
[----:B--2---:R-:W-:Y:S05]  /*7380*/  @!P0 NANOSLEEP.SYNCS 0x989680 ;  /* 0x009896800000895d */ /* 0x004fea0003900000 */
[----:B------:R-:W2:Y:S02]  /*7390*/  @!P0 SYNCS.PHASECHK.TRANS64 P0, [R0+URZ], R3 ;  /* 0x00000003000085a7 */ /* 0x000ea400080010ff */
[----:B--2---:R-:W-:Y:S05]  /*73a0*/  @!P0 BRA `(.L_x_120) ;  /* 0xfffffffc00f08947 */ /* 0x004fea000383ffff */
[----:B------:R-:W-:Y:S05]  /*73b0*/  BRA `(.L_x_121) ;  /* 0xffffffb000bc7947 */ /* 0x000fea000383ffff */
.L_x_45:
[----:B---3--:R-:W-:-:S07]  /*73c0*/  MOV R0, UR5 ;  /* 0x0000000500007c02 */ /* 0x008fce0008000f00 */
.L_x_122:
[----:B-1----:R1:W2:Y:S02]  /*73d0*/  SYNCS.PHASECHK.TRANS64.TRYWAIT P0, [R0+URZ], R3 ;  /* 0x00000003000075a7 */ /* 0x0022a400080011ff */
[----:B--2---:R-:W-:Y:S05]  /*73e0*/  @!P0 NANOSLEEP.SYNCS 0x989680 ;  /* 0x009896800000895d */ /* 0x004fea0003900000 */
[----:B------:R-:W2:Y:S02]  /*73f0*/  @!P0 SYNCS.PHASECHK.TRANS64 P0, [R0+URZ], R3 ;  /* 0x00000003000085a7 */ /* 0x000ea400080010ff */
[----:B--2---:R-:W-:Y:S05]  /*7400*/  @!P0 BRA `(.L_x_122) ;  /* 0xfffffffc00f08947 */ /* 0x004fea000383ffff */
[----:B------:R-:W-:Y:S05]  /*7410*/  BRA `(.L_x_123) ;  /* 0xffffffb000c87947 */ /* 0x000fea000383ffff */
.L_x_46:
[----:B---3--:R-:W-:-:S07]  /*7420*/  MOV R0, UR5 ;  /* 0x0000000500007c02 */ /* 0x008fce0008000f00 */
.L_x_124:
[----:B-1----:R1:W2:Y:S02]  /*7430*/  SYNCS.PHASECHK.TRANS64.TRYWAIT P0, [R0+URZ], R3 ;  /* 0x00000003000075a7 */ /* 0x0022a400080011ff */
[----:B--2---:R-:W-:Y:S05]  /*7440*/  @!P0 NANOSLEEP.SYNCS 0x989680 ;  /* 0x009896800000895d */ /* 0x004fea0003900000 */
[----:B------:R-:W2:Y:S02]  /*7450*/  @!P0 SYNCS.PHASECHK.TRANS64 P0, [R0+URZ], R3 ;  /* 0x00000003000085a7 */ /* 0x000ea400080010ff */
[----:B--2---:R-:W-:Y:S05]  /*7460*/  @!P0 BRA `(.L_x_124) ;  /* 0xfffffffc00f08947 */ /* 0x004fea000383ffff */
[----:B------:R-:W-:Y:S05]  /*7470*/  BRA `(.L_x_125) ;  /* 0xffffffb000d47947 */ /* 0x000fea000383ffff */
.L_x_49:
[----:B-1----:R1:W2:Y:S02]  /*7480*/  SYNCS.PHASECHK.TRANS64.TRYWAIT P0, [R0+URZ+0xd0], R5 ;  /* 0x0000d005000075a7 */ /* 0x0022a400080011ff */
[----:B--2---:R-:W-:Y:S05]  /*7490*/  @!P0 NANOSLEEP.SYNCS 0x989680 ;  /* 0x009896800000895d */ /* 0x004fea0003900000 */
[----:B------:R-:W2:Y:S02]  /*74a0*/  @!P0 SYNCS.PHASECHK.TRANS64 P0, [R0+URZ+0xd0], R5 ;  /* 0x0000d005000085a7 */ /* 0x000ea400080010ff */
[----:B--2---:R-:W-:Y:S05]  /*74b0*/  @!P0 BRA `(.L_x_49) ;  /* 0xfffffffc00f08947 */ /* 0x004fea000383ffff */
[----:B------:R-:W-:Y:S05]  /*74c0*/  BRA `(.L_x_126) ;  /* 0xffffffb400347947 */ /* 0x000fea000383ffff */
.L_x_50:
[----:B------:R-:W-:-:S07]  /*74d0*/  MOV R0, UR5 ;  /* 0x0000000500007c02 */ /* 0x000fce0008000f00 */
.L_x_127:
[----:B-1----:R1:W2:Y:S02]  /*74e0*/  SYNCS.PHASECHK.TRANS64.TRYWAIT P0, [R0+URZ+0x80], R7 ;  /* 0x00008007000075a7 */ /* 0x0022a400080011ff */
[----:B--2---:R-:W-:Y:S05]  /*74f0*/  @!P0 NANOSLEEP.SYNCS 0x989680 ;  /* 0x009896800000895d */ /* 0x004fea0003900000 */
[----:B------:R-:W2:Y:S02]  /*7500*/  @!P0 SYNCS.PHASECHK.TRANS64 P0, [R0+URZ+0x80], R7 ;  /* 0x00008007000085a7 */ /* 0x000ea400080010ff */
[----:B--2---:R-:W-:Y:S05]  /*7510*/  @!P0 BRA `(.L_x_127) ;  /* 0xfffffffc00f08947 */ /* 0x004fea000383ffff */
[----:B------:R-:W-:Y:S05]  /*7520*/  BRA `(.L_x_128) ;  /* 0xffffffb400447947 */ /* 0x000fea000383ffff */
.L_x_51:
[----:B-1----:R1:W2:Y:S02]  /*7530*/  SYNCS.PHASECHK.TRANS64.TRYWAIT P1, [R0+URZ+0x70], R5 ;  /* 0x00007005000075a7 */ /* 0x0022a400080211ff */
[----:B--2---:R-:W-:Y:S05]  /*7540*/  @!P1 NANOSLEEP.SYNCS 0x989680 ;  /* 0x009896800000995d */ /* 0x004fea0003900000 */
[----:B------:R-:W2:Y:S02]  /*7550*/  @!P1 SYNCS.PHASECHK.TRANS64 P1, [R0+URZ+0x70], R5 ;  /* 0x00007005000095a7 */ /* 0x000ea400080210ff */
[----:B--2---:R-:W-:Y:S05]  /*7560*/  @!P1 BRA `(.L_x_51) ;  /* 0xfffffffc00f09947 */ /* 0x004fea000383ffff */
[----:B------:R-:W-:Y:S05]  /*7570*/  BRA `(.L_x_129) ;  /* 0xffffffb400747947 */ /* 0x000fea000383ffff */
.L_x_54:
[----:B------:R-:W-:-:S07]  /*7580*/  MOV R0, UR5 ;  /* 0x0000000500007c02 */ /* 0x000fce0008000f00 */
.L_x_130:
[----:B-1----:R1:W2:Y:S02]  /*7590*/  SYNCS.PHASECHK.TRANS64.TRYWAIT P0, [R0+URZ+0x80], R3 ;  /* 0x00008003000075a7 */ /* 0x0022a400080011ff */
[----:B--2---:R-:W-:Y:S05]  /*75a0*/  @!P0 NANOSLEEP.SYNCS 0x989680 ;  /* 0x009896800000895d */ /* 0x004fea0003900000 */
[----:B------:R-:W2:Y:S02]  /*75b0*/  @!P0 SYNCS.PHASECHK.TRANS64 P0, [R0+URZ+0x80], R3 ;  /* 0x00008003000085a7 */ /* 0x000ea400080010ff */
[----:B--2---:R-:W-:Y:S05]  /*75c0*/  @!P0 BRA `(.L_x_130) ;  /* 0xfffffffc00f08947 */ /* 0x004fea000383ffff */
[----:B------:R-:W-:Y:S05]  /*75d0*/  BRA `(.L_x_53) ;  /* 0xffffffb400c87947 */ /* 0x000fea000383ffff */
.L_x_63:
[----:B-1----:R-:W-:-:S04]  /*75e0*/  MOV R4, UR6 ;  /* 0x0000000600047c02 */ /* 0x002fc80008000f00 */
[----:B------:R1:W2:Y:S03]  /*75f0*/  SYNCS.PHASECHK.TRANS64.TRYWAIT P0, [R4+URZ+0x8], R5 ;  /* 0x00000805040075a7 */ /* 0x0002a600080011ff */
[----:B--2---:R-:W-:Y:S05]  /*7600*/  @!P0 NANOSLEEP.SYNCS 0x989680 ;  /* 0x009896800000895d */ /* 0x004fea0003900000 */
[----:B------:R-:W2:Y:S02]  /*7610*/  @!P0 SYNCS.PHASECHK.TRANS64 P0, [R4+URZ+0x8], R5 ;  /* 0x00000805040085a7 */ /* 0x000ea400080010ff */
[----:B--2---:R-:W-:Y:S05]  /*7620*/  @!P0 BRA `(.L_x_63) ;  /* 0xfffffffc00ec8947 */ /* 0x004fea000383ffff */
[----:B------:R-:W-:Y:S05]  /*7630*/  BRA `(.L_x_62) ;  /* 0xffffffb8007c7947 */ /* 0x000fea000383ffff */
.L_x_65:
[----:B------:R-:W-:Y:S01]  /*7640*/  BSSY B0, `(.L_x_131) ;  /* 0x0000006000007945 */ /* 0x000fe20003800000 */
[----:B------:R-:W-:-:S07]  /*7650*/  MOV R15, 0xffffffff ;  /* 0xffffffff000f7802 */ /* 0x000fce0000000f00 */
[----:B-1---5:R-:W-:Y:S05]  /*7660*/  WARPSYNC.COLLECTIVE R15, `(.L_x_132) ;  /* 0x000000000f0c7348 */ /* 0x022fea0003c00000 */
[----:B------:R-:W-:Y:S02]  /*7670*/  ELECT P6, UR79, PT ;  /* 0x00000000004f782f */ /* 0x000fe400038c0000 */
[----:B------:R-:W-:Y:S01]  /*7680*/  MOV R14, UR79 ;  /* 0x0000004f000e7c02 */ /* 0x000fe20008000f00 */
[----:B-1---5:R-:W-:Y:S10]  /*7690*/  ENDCOLLECTIVE ;  /* 0x000000000000791b */ /* 0x022ff40003800000 */
.L_x_132:
[----:B------:R-:W-:Y:S05]  /*76a0*/  BSYNC B0 ;  /* 0x0000000000007941 */ /* 0x000fea0003800000 */
.L_x_131:
[----:B------:R-:W-:Y:S05]  /*76b0*/  BRA `(.L_x_133) ;  /* 0xffffffb800ac7947 */ /* 0x000fea000383ffff */
.L_x_67:
[----:B-1----:R-:W-:-:S04]  /*76c0*/  MOV R2, UR6 ;  /* 0x0000000600027c02 */ /* 0x002fc80008000f00 */
[----:B------:R1:W2:Y:S03]  /*76d0*/  SYNCS.PHASECHK.TRANS64.TRYWAIT P0, [R2+URZ+0x8], R3 ;  /* 0x00000803020075a7 */ /* 0x0002a600080011ff */
[----:B--2---:R-:W-:Y:S05]  /*76e0*/  @!P0 NANOSLEEP.SYNCS 0x989680 ;  /* 0x009896800000895d */ /* 0x004fea0003900000 */
[----:B------:R-:W2:Y:S02]  /*76f0*/  @!P0 SYNCS.PHASECHK.TRANS64 P0, [R2+URZ+0x8], R3 ;  /* 0x00000803020085a7 */ /* 0x000ea400080010ff */
[----:B--2---:R-:W-:Y:S05]  /*7700*/  @!P0 BRA `(.L_x_67) ;  /* 0xfffffffc00ec8947 */ /* 0x004fea000383ffff */
[----:B------:R-:W-:Y:S05]  /*7710*/  BRA `(.L_x_66) ;  /* 0xffffffb800b07947 */ /* 0x000fea000383ffff */
.L_x_68:
[----:B-1----:R1:W2:Y:S02]  /*7720*/  SYNCS.PHASECHK.TRANS64.TRYWAIT P0, [R0+URZ+0x70], R5 ;  /* 0x00007005000075a7 */ /* 0x0022a400080011ff */
[----:B--2---:R-:W-:Y:S05]  /*7730*/  @!P0 NANOSLEEP.SYNCS 0x989680 ;  /* 0x009896800000895d */ /* 0x004fea0003900000 */
[----:B------:R-:W2:Y:S02]  /*7740*/  @!P0 SYNCS.PHASECHK.TRANS64 P0, [R0+URZ+0x70], R5 ;  /* 0x00007005000085a7 */ /* 0x000ea400080010ff */
[----:B--2---:R-:W-:Y:S05]  /*7750*/  @!P0 BRA `(.L_x_68) ;  /* 0xfffffffc00f08947 */ /* 0x004fea000383ffff */
[----:B------:R-:W-:Y:S05]  /*7760*/  BRA `(.L_x_134) ;  /* 0xffffffbc009c7947 */ /* 0x000fea000383ffff */
.L_x_70:
[----:B------:R-:W-:-:S07]  /*7770*/  MOV R0, UR9 ;  /* 0x0000000900007c02 */ /* 0x000fce0008000f00 */
.L_x_135:
[----:B-1----:R1:W2:Y:S02]  /*7780*/  SYNCS.PHASECHK.TRANS64.TRYWAIT P0, [R0+URZ+0xb0], R5 ;  /* 0x0000b005000075a7 */ /* 0x0022a400080011ff */
[----:B--2---:R-:W-:Y:S05]  /*7790*/  @!P0 NANOSLEEP.SYNCS 0x989680 ;  /* 0x009896800000895d */ /* 0x004fea0003900000 */
[----:B------:R-:W2:Y:S02]  /*77a0*/  @!P0 SYNCS.PHASECHK.TRANS64 P0, [R0+URZ+0xb0], R5 ;  /* 0x0000b005000085a7 */ /* 0x000ea400080010ff */
[----:B--2---:R-:W-:Y:S05]  /*77b0*/  @!P0 BRA `(.L_x_135) ;  /* 0xfffffffc00f08947 */ /* 0x004fea000383ffff */
[----:B------:R-:W-:Y:S05]  /*77c0*/  BRA `(.L_x_136) ;  /* 0xffffffbc00e87947 */ /* 0x000fea000383ffff */
.L_x_73:
[----:B------:R-:W-:Y:S07]  /*77d0*/  MOV R0, UR8 ;  /* 0x0000000800007c02 */ /* 0x000fee0008000f00 */
.L_x_137:
[----:B-1----:R1:W2:Y:S02]  /*77e0*/  SYNCS.PHASECHK.TRANS64.TRYWAIT P0, [R0+URZ], R5 ;  /* 0x00000005000075a7 */ /* 0x0022a400080011ff */
[----:B--2---:R-:W-:Y:S05]  /*77f0*/  @!P0 NANOSLEEP.SYNCS 0x989680 ;  /* 0x009896800000895d */ /* 0x004fea0003900000 */
[----:B------:R-:W2:Y:S02]  /*7800*/  @!P0 SYNCS.PHASECHK.TRANS64 P0, [R0+URZ], R5 ;  /* 0x00000005000085a7 */ /* 0x000ea400080010ff */
[----:B--2---:R-:W-:Y:S05]  /*7810*/  @!P0 BRA `(.L_x_137) ;  /* 0xfffffffc00f08947 */ /* 0x004fea000383ffff */
[----:B------:R-:W-:Y:S05]  /*7820*/  BRA `(.L_x_72) ;  /* 0xffffffbc00fc7947 */ /* 0x000fea000383ffff */
.L_x_77:
[----:B-1----:R-:W-:-:S07]  /*7830*/  MOV R0, UR8 ;  /* 0x0000000800007c02 */ /* 0x002fce0008000f00 */
.L_x_138:
[----:B-1----:R1:W2:Y:S02]  /*7840*/  SYNCS.PHASECHK.TRANS64.TRYWAIT P0, [R0+URZ], R3 ;  /* 0x00000003000075a7 */ /* 0x0022a400080011ff */
[----:B--2---:R-:W-:Y:S05]  /*7850*/  @!P0 NANOSLEEP.SYNCS 0x989680 ;  /* 0x009896800000895d */ /* 0x004fea0003900000 */
[----:B------:R-:W2:Y:S02]  /*7860*/  @!P0 SYNCS.PHASECHK.TRANS64 P0, [R0+URZ], R3 ;  /* 0x00000003000085a7 */ /* 0x000ea400080010ff */
[----:B--2---:R-:W-:Y:S05]  /*7870*/  @!P0 BRA `(.L_x_138) ;  /* 0xfffffffc00f08947 */ /* 0x004fea000383ffff */
[----:B------:R-:W-:Y:S05]  /*7880*/  BRA `(.L_x_139) ;  /* 0xffffffc000f07947 */ /* 0x000fea000383ffff */
.L_x_78:
[----:B------:R-:W-:-:S07]  /*7890*/  MOV R0, UR8 ;  /* 0x0000000800007c02 */ /* 0x000fce0008000f00 */
.L_x_140:
[----:B-1----:R1:W2:Y:S02]  /*78a0*/  SYNCS.PHASECHK.TRANS64.TRYWAIT P0, [R0+URZ], R3 ;  /* 0x00000003000075a7 */ /* 0x0022a400080011ff */
[----:B--2---:R-:W-:Y:S05]  /*78b0*/  @!P0 NANOSLEEP.SYNCS 0x989680 ;  /* 0x009896800000895d */ /* 0x004fea0003900000 */
[----:B------:R-:W2:Y:S02]  /*78c0*/  @!P0 SYNCS.PHASECHK.TRANS64 P0, [R0+URZ], R3 ;  /* 0x00000003000085a7 */ /* 0x000ea400080010ff */
[----:B--2---:R-:W-:Y:S05]  /*78d0*/  @!P0 BRA `(.L_x_140) ;  /* 0xfffffffc00f08947 */ /* 0x004fea000383ffff */
[----:B------:R-:W-:Y:S05]  /*78e0*/  BRA `(.L_x_141) ;  /* 0xffffffc000fc7947 */ /* 0x000fea000383ffff */
.L_x_79:
[----:B------:R-:W-:-:S07]  /*78f0*/  MOV R0, UR8 ;  /* 0x0000000800007c02 */ /* 0x000fce0008000f00 */
.L_x_142:
[----:B-1----:R1:W2:Y:S02]  /*7900*/  SYNCS.PHASECHK.TRANS64.TRYWAIT P0, [R0+URZ], R3 ;  /* 0x00000003000075a7 */ /* 0x0022a400080011ff */
[----:B--2---:R-:W-:Y:S05]  /*7910*/  @!P0 NANOSLEEP.SYNCS 0x989680 ;  /* 0x009896800000895d */ /* 0x004fea0003900000 */
[----:B------:R-:W2:Y:S02]  /*7920*/  @!P0 SYNCS.PHASECHK.TRANS64 P0, [R0+URZ], R3 ;  /* 0x00000003000085a7 */ /* 0x000ea400080010ff */
[----:B--2---:R-:W-:Y:S05]  /*7930*/  @!P0 BRA `(.L_x_142) ;  /* 0xfffffffc00f08947 */ /* 0x004fea000383ffff */
[----:B------:R-:W-:Y:S05]  /*7940*/  BRA `(.L_x_143) ;  /* 0xffffffc400087947 */ /* 0x000fea000383ffff */
.L_x_82:
[----:B------:R-:W-:-:S07]  /*7950*/  MOV R0, UR7 ;  /* 0x0000000700007c02 */ /* 0x000fce0008000f00 */
.L_x_144:
[----:B-1----:R1:W2:Y:S02]  /*7960*/  SYNCS.PHASECHK.TRANS64.TRYWAIT P1, [R0+URZ+0xf0], R3 ;  /* 0x0000f003000075a7 */ /* 0x0022a400080211ff */
[----:B--2---:R-:W-:Y:S05]  /*7970*/  @!P1 NANOSLEEP.SYNCS 0x989680 ;  /* 0x009896800000995d */ /* 0x004fea0003900000 */
[----:B------:R-:W2:Y:S02]  /*7980*/  @!P1 SYNCS.PHASECHK.TRANS64 P1, [R0+URZ+0xf0], R3 ;  /* 0x0000f003000095a7 */ /* 0x000ea400080210ff */
[----:B--2---:R-:W-:Y:S05]  /*7990*/  @!P1 BRA `(.L_x_144) ;  /* 0xfffffffc00f09947 */ /* 0x004fea000383ffff */
[----:B------:R-:W-:Y:S05]  /*79a0*/  BRA `(.L_x_145) ;  /* 0xffffffc400547947 */ /* 0x000fea000383ffff */
.L_x_87:
[----:B--2---:R2:W4:Y:S02]  /*79b0*/  SYNCS.PHASECHK.TRANS64.TRYWAIT P0, [R0+URZ+0x70], R3 ;  /* 0x00007003000075a7 */ /* 0x00452400080011ff */
[----:B----4-:R-:W-:Y:S05]  /*79c0*/  @!P0 NANOSLEEP.SYNCS 0x989680 ;  /* 0x009896800000895d */ /* 0x010fea0003900000 */
[----:B------:R-:W4:Y:S02]  /*79d0*/  @!P0 SYNCS.PHASECHK.TRANS64 P0, [R0+URZ+0x70], R3 ;  /* 0x00007003000085a7 */ /* 0x000f2400080010ff */
[----:B----4-:R-:W-:Y:S05]  /*79e0*/  @!P0 BRA `(.L_x_87) ;  /* 0xfffffffc00f08947 */ /* 0x010fea000383ffff */
[----:B------:R-:W-:Y:S05]  /*79f0*/  BRA `(.L_x_146) ;  /* 0xffffffc800587947 */ /* 0x000fea000383ffff */
.L_x_90:
[----:B------:R-:W-:Y:S07]  /*7a00*/  MOV R0, UR6 ;  /* 0x0000000600007c02 */ /* 0x000fee0008000f00 */
.L_x_147:
[----:B--2---:R2:W4:Y:S02]  /*7a10*/  SYNCS.PHASECHK.TRANS64.TRYWAIT P0, [R0+URZ+0x68], R3 ;  /* 0x00006803000075a7 */ /* 0x00452400080011ff */
[----:B----4-:R-:W-:Y:S05]  /*7a20*/  @!P0 NANOSLEEP.SYNCS 0x989680 ;  /* 0x009896800000895d */ /* 0x010fea0003900000 */
[----:B------:R-:W4:Y:S02]  /*7a30*/  @!P0 SYNCS.PHASECHK.TRANS64 P0, [R0+URZ+0x68], R3 ;  /* 0x00006803000085a7 */ /* 0x000f2400080010ff */
[----:B----4-:R-:W-:Y:S05]  /*7a40*/  @!P0 BRA `(.L_x_147) ;  /* 0xfffffffc00f08947 */ /* 0x010fea000383ffff */
[----:B------:R-:W-:Y:S05]  /*7a50*/  BRA `(.L_x_89) ;  /* 0xffffffcc00447947 */ /* 0x000fea000383ffff */
.L_x_93:
[----:B------:R-:W-:Y:S07]  /*7a60*/  MOV R3, UR6 ;  /* 0x0000000600037c02 */ /* 0x000fee0008000f00 */
.L_x_148:
[----:B-1----:R1:W2:Y:S02]  /*7a70*/  SYNCS.PHASECHK.TRANS64.TRYWAIT P2, [R3+URZ+0x58], R26 ;  /* 0x0000581a030075a7 */ /* 0x0022a400080411ff */
[----:B--2---:R-:W-:Y:S05]  /*7a80*/  @!P2 NANOSLEEP.SYNCS 0x989680 ;  /* 0x009896800000a95d */ /* 0x004fea0003900000 */
[----:B------:R-:W2:Y:S02]  /*7a90*/  @!P2 SYNCS.PHASECHK.TRANS64 P2, [R3+URZ+0x58], R26 ;  /* 0x0000581a0300a5a7 */ /* 0x000ea400080410ff */
[----:B--2---:R-:W-:Y:S05]  /*7aa0*/  @!P2 BRA `(.L_x_148) ;  /* 0xfffffffc00f0a947 */ /* 0x004fea000383ffff */
[----:B------:R-:W-:Y:S05]  /*7ab0*/  BRA `(.L_x_149) ;  /* 0xffffffcc00d87947 */ /* 0x000fea000383ffff */
.L_x_96:
[----:B---3--:R3:W4:Y:S02]  /*7ac0*/  SYNCS.PHASECHK.TRANS64.TRYWAIT P0, [R0+URZ+0x70], R3 ;  /* 0x00007003000075a7 */ /* 0x00872400080011ff */
[----:B----4-:R-:W-:Y:S05]  /*7ad0*/  @!P0 NANOSLEEP.SYNCS 0x989680 ;  /* 0x009896800000895d */ /* 0x010fea0003900000 */
[----:B------:R-:W4:Y:S02]  /*7ae0*/  @!P0 SYNCS.PHASECHK.TRANS64 P0, [R0+URZ+0x70], R3 ;  /* 0x00007003000085a7 */ /* 0x000f2400080010ff */
[----:B----4-:R-:W-:Y:S05]  /*7af0*/  @!P0 BRA `(.L_x_96) ;  /* 0xfffffffc00f08947 */ /* 0x010fea000383ffff */
[----:B------:R-:W-:Y:S05]  /*7b00*/  BRA `(.L_x_150) ;  /* 0xffffffd400287947 */ /* 0x000fea000383ffff */
.L_x_107:
[----:B-1----:R-:W-:Y:S04]  /*7b10*/  MOV R0, UR43 ;  /* 0x0000002b00007c02 */ /* 0x002fe80008000f00 */
[----:B------:R1:W2:Y:S03]  /*7b20*/  SYNCS.PHASECHK.TRANS64.TRYWAIT P1, [R0+URZ+0x50], R3 ;  /* 0x00005003000075a7 */ /* 0x0002a600080211ff */
[----:B--2---:R-:W-:Y:S05]  /*7b30*/  @!P1 NANOSLEEP.SYNCS 0x989680 ;  /* 0x009896800000995d */ /* 0x004fea0003900000 */
[----:B------:R-:W2:Y:S02]  /*7b40*/  @!P1 SYNCS.PHASECHK.TRANS64 P1, [R0+URZ+0x50], R3 ;  /* 0x00005003000095a7 */ /* 0x000ea400080210ff */
[----:B--2---:R-:W-:Y:S05]  /*7b50*/  @!P1 BRA `(.L_x_107) ;  /* 0xfffffffc00ec9947 */ /* 0x004fea000383ffff */
[----:B------:R-:W-:Y:S05]  /*7b60*/  BRA `(.L_x_106) ;  /* 0xffffffe000247947 */ /* 0x000fea000383ffff */
.L_x_109:
[----:B------:R1:W1:Y:S02]  /*7b70*/  SYNCS.PHASECHK.TRANS64.TRYWAIT P1, [R181+URZ+0x90], R2 ;  /* 0x00009002b50075a7 */ /* 0x00026400080211ff */
[----:B-1----:R-:W-:Y:S05]  /*7b80*/  @!P1 NANOSLEEP.SYNCS 0x989680 ;  /* 0x009896800000995d */ /* 0x002fea0003900000 */
[----:B------:R-:W1:Y:S02]  /*7b90*/  @!P1 SYNCS.PHASECHK.TRANS64 P1, [R181+URZ+0x90], R2 ;  /* 0x00009002b50095a7 */ /* 0x000e6400080210ff */
[----:B-1----:R-:W-:Y:S05]  /*7ba0*/  @!P1 BRA `(.L_x_109) ;  /* 0xfffffffc00f09947 */ /* 0x002fea000383ffff */
[----:B------:R-:W-:Y:S05]  /*7bb0*/  BRA `(.L_x_108) ;  /* 0xffffffe000687947 */ /* 0x000fea000383ffff */
        .weak           $__internal_0_$__cuda_sm10x_tcgen05_guardrail_trap_col_being_dealloced_not_returned_by_alloc
        .type           $__internal_0_$__cuda_sm10x_tcgen05_guardrail_trap_col_being_dealloced_not_returned_by_alloc,@function
        .size           $__internal_0_$__cuda_sm10x_tcgen05_guardrail_trap_col_being_dealloced_not_returned_by_alloc,($__internal_1_$__cuda_sm10x_tcgen05_guardrail_trap_phase_invalid_during_alloc - $__internal_0_$__cuda_sm10x_tcgen05_guardrail_trap_col_being_dealloced_not_returned_by_alloc)
$__internal_0_$__cuda_sm10x_tcgen05_guardrail_trap_col_being_dealloced_not_returned_by_alloc:
[----:B------:R-:W-:Y:S05]  /*7bc0*/  BPT.TRAP 0x1 ;  /* 0x000000040000795c */ /* 0x000fea0000300000 */
[----:B------:R-:W-:-:S04]  /*7bd0*/  HFMA2 R3, -RZ, RZ, 0, 0 ;  /* 0x00000000ff037431 */ /* 0x000fc800000001ff */
[----:B------:R-:W-:Y:S05]  /*7be0*/  RET.REL.NODEC R2 `(_ZN7cutlass13device_kernelINS_4gemm6kernel13GemmUniversalIN4cute5tupleIJiiiiEEENS1_10collective13CollectiveMmaINS1_35MainloopSm100TmaUmmaWarpSpecializedILi5ELi2ELi4ENS5_IJNS4_1CILi2EEENSA_ILi1EEESC_EEEEENS5_IJNSA_ILi256EEENSA_ILi64EEENSA_ILi128EEEEEENS_12float_e4m3_tENS5_IJlSC_lEEESJ_SK_NS4_8TiledMMAINS4_8MMA_AtomIJNS4_10MMA_TraitsINS4_25SM100_MMA_F8F6F4_2x1SM_SSEJSJ_SJ_fSF_SG_NS4_17integral_constantINS4_4UMMA5MajorELSR_0EEESS_NSP_INSQ_7ScaleInELST_0EEESU_EEEEEENS4_6LayoutINS5_IJSC_SC_SC_EEENS5_IJNSA_ILi0EEESZ_SZ_EEEEENS5_IJNS4_10UnderscoreES12_S12_EEEEENS4_18SM100_TMA_2SM_LOADENS4_14ComposedLayoutINS4_7SwizzleILi3ELi4ELi3EEENS4_18smem_ptr_flag_bitsILi8EEENSX_INS5_IJNSA_ILi8EEESH_EEENS5_IJSH_SC_EEEEEEEvNS4_8identityES15_S1F_vS1G_EENS_8epilogue10collective18CollectiveEpilogueINS1I_23Sm100TmaWarpSpecializedILi1ELi1ELi64ELb0ELb0EEEJNS5_IJSH_SG_SH_EEENS5_IJNSX_ISH_SC_EENSX_ISG_SC_EEEEESJ_SK_SJ_SK_NS1I_6fusion15FusionCallbacksIS1M_NS1R_17LinearCombinationISJ_fSJ_fLNS_15FloatRoundStyleE2EEES1N_S1Q_JEEENS4_5SM1004TMEM4LOAD26SM100_TMEM_LOAD_32dp32b64xENS4_13SM90_TMA_LOADENS16_INS17_ILi2ELi4ELi3EEES1A_NSX_INS5_IJS1B_SG_EEENS5_IJSG_SC_EEEEEEENS4_39AutoVectorizingCopyWithAssumedAlignmentILi128EEENS4_14SM90_TMA_STOREES26_S28_S28_EEEvvEEEEvNT_6ParamsE) ;  /* 0xffffff8402047950 */ /* 0x000fea0003c3ffff */
        .weak           $__internal_1_$__cuda_sm10x_tcgen05_guardrail_trap_phase_invalid_during_alloc
        .type           $__internal_1_$__cuda_sm10x_tcgen05_guardrail_trap_phase_invalid_during_alloc,@function
        .size           $__internal_1_$__cuda_sm10x_tcgen05_guardrail_trap_phase_invalid_during_alloc,($__internal_2_$__cuda_sm10x_tcgen05_guardrail_trap_unallocated_columns_being_dealloced - $__internal_1_$__cuda_sm10x_tcgen05_guardrail_trap_phase_invalid_during_alloc)
$__internal_1_$__cuda_sm10x_tcgen05_guardrail_trap_phase_invalid_during_alloc:
[----:B------:R-:W-:Y:S05]  /*7bf0*/  BPT.TRAP 0x1 ;  /* 0x000000040000795c */ /* 0x000fea0000300000 */
[----:B------:R-:W-:-:S04]  /*7c00*/  MOV R3, 0x0 ;  /* 0x0000000000037802 */ /* 0x000fc80000000f00 */
[----:B------:R-:W-:Y:S05]  /*7c10*/  RET.REL.NODEC R2 `(_ZN7cutlass13device_kernelINS_4gemm6kernel13GemmUniversalIN4cute5tupleIJiiiiEEENS1_10collective13CollectiveMmaINS1_35MainloopSm100TmaUmmaWarpSpecializedILi5ELi2ELi4ENS5_IJNS4_1CILi2EEENSA_ILi1EEESC_EEEEENS5_IJNSA_ILi256EEENSA_ILi64EEENSA_ILi128EEEEEENS_12float_e4m3_tENS5_IJlSC_lEEESJ_SK_NS4_8TiledMMAINS4_8MMA_AtomIJNS4_10MMA_TraitsINS4_25SM100_MMA_F8F6F4_2x1SM_SSEJSJ_SJ_fSF_SG_NS4_17integral_constantINS4_4UMMA5MajorELSR_0EEESS_NSP_INSQ_7ScaleInELST_0EEESU_EEEEEENS4_6LayoutINS5_IJSC_SC_SC_EEENS5_IJNSA_ILi0EEESZ_SZ_EEEEENS5_IJNS4_10UnderscoreES12_S12_EEEEENS4_18SM100_TMA_2SM_LOADENS4_14ComposedLayoutINS4_7SwizzleILi3ELi4ELi3EEENS4_18smem_ptr_flag_bitsILi8EEENSX_INS5_IJNSA_ILi8EEESH_EEENS5_IJSH_SC_EEEEEEEvNS4_8identityES15_S1F_vS1G_EENS_8epilogue10collective18CollectiveEpilogueINS1I_23Sm100TmaWarpSpecializedILi1ELi1ELi64ELb0ELb0EEEJNS5_IJSH_SG_SH_EEENS5_IJNSX_ISH_SC_EENSX_ISG_SC_EEEEESJ_SK_SJ_SK_NS1I_6fusion15FusionCallbacksIS1M_NS1R_17LinearCombinationISJ_fSJ_fLNS_15FloatRoundStyleE2EEES1N_S1Q_JEEENS4_5SM1004TMEM4LOAD26SM100_TMEM_LOAD_32dp32b64xENS4_13SM90_TMA_LOADENS16_INS17_ILi2ELi4ELi3EEES1A_NSX_INS5_IJS1B_SG_EEENS5_IJSG_SC_EEEEEEENS4_39AutoVectorizingCopyWithAssumedAlignmentILi128EEENS4_14SM90_TMA_STOREES26_S28_S28_EEEvvEEEEvNT_6ParamsE) ;  /* 0xffffff8002f87950 */ /* 0x000fea0003c3ffff */
        .weak           $__internal_2_$__cuda_sm10x_tcgen05_guardrail_trap_unallocated_columns_being_dealloced
        .type           $__internal_2_$__cuda_sm10x_tcgen05_guardrail_trap_unallocated_columns_being_dealloced,@function
        .size           $__internal_2_$__cuda_sm10x_tcgen05_guardrail_trap_unallocated_columns_being_dealloced,(.L_x_152 - $__internal_2_$__cuda_sm10x_tcgen05_guardrail_trap_unallocated_columns_being_dealloced)
$__internal_2_$__cuda_sm10x_tcgen05_guardrail_trap_unallocated_columns_being_dealloced:
[----:B------:R-:W-:Y:S05]  /*7c20*/  BPT.TRAP 0x1 ;  /* 0x000000040000795c */ /* 0x000fea0000300000 */
[----:B------:R-:W-:-:S04]  /*7c30*/  HFMA2 R3, -RZ, RZ, 0, 0 ;  /* 0x00000000ff037431 */ /* 0x000fc800000001ff */
[----:B------:R-:W-:Y:S05]  /*7c40*/  RET.REL.NODEC R2 `(_ZN7cutlass13device_kernelINS_4gemm6kernel13GemmUniversalIN4cute5tupleIJiiiiEEENS1_10collective13CollectiveMmaINS1_35MainloopSm100TmaUmmaWarpSpecializedILi5ELi2ELi4ENS5_IJNS4_1CILi2EEENSA_ILi1EEESC_EEEEENS5_IJNSA_ILi256EEENSA_ILi64EEENSA_ILi128EEEEEENS_12float_e4m3_tENS5_IJlSC_lEEESJ_SK_NS4_8TiledMMAINS4_8MMA_AtomIJNS4_10MMA_TraitsINS4_25SM100_MMA_F8F6F4_2x1SM_SSEJSJ_SJ_fSF_SG_NS4_17integral_constantINS4_4UMMA5MajorELSR_0EEESS_NSP_INSQ_7ScaleInELST_0EEESU_EEEEEENS4_6LayoutINS5_IJSC_SC_SC_EEENS5_IJNSA_ILi0EEESZ_SZ_EEEEENS5_IJNS4_10UnderscoreES12_S12_EEEEENS4_18SM100_TMA_2SM_LOADENS4_14ComposedLayoutINS4_7SwizzleILi3ELi4ELi3EEENS4_18smem_ptr_flag_bitsILi8EEENSX_INS5_IJNSA_ILi8EEESH_EEENS5_IJSH_SC_EEEEEEEvNS4_8identityES15_S1F_vS1G_EENS_8epilogue10collective18CollectiveEpilogueINS1I_23Sm100TmaWarpSpecializedILi1ELi1ELi64ELb0ELb0EEEJNS5_IJSH_SG_SH_EEENS5_IJNSX_ISH_SC_EENSX_ISG_SC_EEEEESJ_SK_SJ_SK_NS1I_6fusion15FusionCallbacksIS1M_NS1R_17LinearCombinationISJ_fSJ_fLNS_15FloatRoundStyleE2EEES1N_S1Q_JEEENS4_5SM1004TMEM4LOAD26SM100_TMEM_LOAD_32dp32b64xENS4_13SM90_TMA_LOADENS16_INS17_ILi2ELi4ELi3EEES1A_NSX_INS5_IJS1B_SG_EEENS5_IJSG_SC_EEEEEEENS4_39AutoVectorizingCopyWithAssumedAlignmentILi128EEENS4_14SM90_TMA_STOREES26_S28_S28_EEEvvEEEEvNT_6ParamsE) ;  /* 0xffffff8002ec7950 */ /* 0x000fea0003c3ffff */
.L_x_151:
[----:B------:R-:W-:-:S00]  /*7c50*/  BRA `(.L_x_151) ;  /* 0xfffffffc00fc7947 */ /* 0x000fc0000383ffff */
[----:B------:R-:W-:-:S00]  /*7c60*/  NOP ;  /* 0x0000000000007918 */ /* 0x000fc00000000000 */
        /* <DEDUP_REMOVED lines=9> */
.L_x_152:


//--------------------- .nv.global.init           --------------------------
	.section	.nv.global.init,"aw",@progbits
.nv.global.init:
	.type		$str$27,@object
	.size		$str$27,($str$28 - $str$27)
$str$27:
        /*0000*/ 	.byte	0x28, 0x61, 0x64, 0x64, 0x72, 0x65, 0x73, 0x73, 0x20, 0x26, 0x20, 0x6d, 0x61, 0x73, 0x6b, 0x29
        /*0010*/ 	.byte	0x20, 0x3d, 0x3d, 0x20, 0x30, 0x00
	.type		$str$28,@object
	.size		$str$28,($str$26 - $str$28)
$str$28:
        /*0016*/ 	.byte	0x2f, 0x74, 0x6d, 0x70, 0x2f, 0x63, 0x75, 0x74, 0x6c, 0x61, 0x73, 0x73, 0x5f, 0x73, 0x77, 0x65
        /*0026*/ 	.byte	0x65, 0x70, 0x5f, 0x73, 0x72, 0x63, 0x2f, 0x69, 0x6e, 0x63, 0x6c, 0x75, 0x64, 0x65, 0x2f, 0x63
        /*0036*/ 	.byte	0x75, 0x74, 0x65, 0x2f, 0x70, 0x6f, 0x69, 0x6e, 0x74, 0x65, 0x72, 0x5f, 0x66, 0x6c, 0x61, 0x67
        /*0046*/ 	.byte	0x67, 0x65, 0x64, 0x2e, 0x68, 0x70, 0x70, 0x00
	.type		$str$26,@object
	.size		$str$26,($str$25 - $str$26)
$str$26:
        /*004e*/ 	.byte	0x2f, 0x74, 0x6d, 0x70, 0x2f, 0x63, 0x75, 0x74, 0x6c, 0x61, 0x73, 0x73, 0x5f, 0x73, 0x77, 0x65
        /*005e*/ 	.byte	0x65, 0x70, 0x5f, 0x73, 0x72, 0x63, 0x2f, 0x69, 0x6e, 0x63, 0x6c, 0x75, 0x64, 0x65, 0x2f, 0x63
        /*006e*/ 	.byte	0x75, 0x74, 0x65, 0x2f, 0x61, 0x74, 0x6f, 0x6d, 0x2f, 0x63, 0x6f, 0x70, 0x79, 0x5f, 0x74, 0x72
        /*007e*/ 	.byte	0x61, 0x69, 0x74, 0x73, 0x5f, 0x73, 0x6d, 0x31, 0x30, 0x30, 0x2e, 0x68, 0x70, 0x70, 0x00
	.type		$str$25,@object
	.size		$str$25,(__unnamed_1 - $str$25)
$str$25:
        /*008d*/ 	.byte	0x28, 0x28, 0x75, 0x69, 0x6e, 0x74, 0x33, 0x32, 0x5f, 0x74, 0x28, 0x74, 0x68, 0x72, 0x65, 0x61
        /*009d*/ 	.byte	0x64, 0x49, 0x64, 0x78, 0x2e, 0x78, 0x29, 0x20, 0x2f, 0x20, 0x33, 0x32, 0x29, 0x20, 0x25, 0x20
        /*00ad*/ 	.byte	0x34, 0x29, 0x20, 0x3d, 0x3d, 0x20, 0x28, 0x28, 0x28, 0x74, 0x6d, 0x65, 0x6d, 0x5f, 0x61, 0x64
        /*00bd*/ 	.byte	0x64, 0x72, 0x20, 0x3e, 0x3e, 0x20, 0x31, 0x36, 0x29, 0x20, 0x2f, 0x20, 0x33, 0x32, 0x29, 0x20
        /*00cd*/ 	.byte	0x25, 0x20, 0x34, 0x29, 0x00
	.type		__unnamed_1,@object
	.size		__unnamed_1,(__unnamed_2 - __unnamed_1)
__unnamed_1:
        /*00d2*/ 	.byte	0x61, 0x75, 0x74, 0x6f, 0x20, 0x63, 0x75, 0x74, 0x65, 0x3a, 0x3a, 0x61, 0x73, 0x5f, 0x70, 0x6f
        /* <DEDUP_REMOVED lines=24> */
        /*0262*/ 	.byte	0x43, 0x3c, 0x38, 0x31, 0x39, 0x32, 0x3e, 0x3e, 0x3e, 0x3e, 0x5d, 0x00
	.type		__unnamed_2,@object
	.size		__unnamed_2,(.L_2 - __unnamed_2)
__unnamed_2:
        /* <DEDUP_REMOVED lines=42> */
        /*050e*/ 	.byte	0x3e, 0x3e, 0x3e, 0x3e, 0x5d, 0x00
.L_2:


//--------------------- .nv.shared._ZN7cutlass13device_kernelINS_4gemm6kernel13GemmUniversalIN4cute5tupleIJiiiiEEENS1_10collective13CollectiveMmaINS1_35MainloopSm100TmaUmmaWarpSpecializedILi5ELi2ELi4ENS5_IJNS4_1CILi2EEENSA_ILi1EEESC_EEEEENS5_IJNSA_ILi256EEENSA_ILi64EEENSA_ILi128EEEEEENS_12float_e4m3_tENS5_IJlSC_lEEESJ_SK_NS4_8TiledMMAINS4_8MMA_AtomIJNS4_10MMA_TraitsINS4_25SM100_MMA_F8F6F4_2x1SM_SSEJSJ_SJ_fSF_SG_NS4_17integral_constantINS4_4UMMA5MajorELSR_0EEESS_NSP_INSQ_7ScaleInELST_0EEESU_EEEEEENS4_6LayoutINS5_IJSC_SC_SC_EEENS5_IJNSA_ILi0EEESZ_SZ_EEEEENS5_IJNS4_10UnderscoreES12_S12_EEEEENS4_18SM100_TMA_2SM_LOADENS4_14ComposedLayoutINS4_7SwizzleILi3ELi4ELi3EEENS4_18smem_ptr_flag_bitsILi8EEENSX_INS5_IJNSA_ILi8EEESH_EEENS5_IJSH_SC_EEEEEEEvNS4_8identityES15_S1F_vS1G_EENS_8epilogue10collective18CollectiveEpilogueINS1I_23Sm100TmaWarpSpecializedILi1ELi1ELi64ELb0ELb0EEEJNS5_IJSH_SG_SH_EEENS5_IJNSX_ISH_SC_EENSX_ISG_SC_EEEEESJ_SK_SJ_SK_NS1I_6fusion15FusionCallbacksIS1M_NS1R_17LinearCombinationISJ_fSJ_fLNS_15FloatRoundStyleE2EEES1N_S1Q_JEEENS4_5SM1004TMEM4LOAD26SM100_TMEM_LOAD_32dp32b64xENS4_13SM90_TMA_LOADENS16_INS17_ILi2ELi4ELi3EEES1A_NSX_INS5_IJS1B_SG_EEENS5_IJSG_SC_EEEEEEENS4_39AutoVectorizingCopyWithAssumedAlignmentILi128EEENS4_14SM90_TMA_STOREES26_S28_S28_EEEvvEEEEvNT_6ParamsE --------------------------
	.section	.nv.shared._ZN7cutlass13device_kernelINS_4gemm6kernel13GemmUniversalIN4cute5tupleIJiiiiEEENS1_10collective13CollectiveMmaINS1_35MainloopSm100TmaUmmaWarpSpecializedILi5ELi2ELi4ENS5_IJNS4_1CILi2EEENSA_ILi1EEESC_EEEEENS5_IJNSA_ILi256EEENSA_ILi64EEENSA_ILi128EEEEEENS_12float_e4m3_tENS5_IJlSC_lEEESJ_SK_NS4_8TiledMMAINS4_8MMA_AtomIJNS4_10MMA_TraitsINS4_25SM100_MMA_F8F6F4_2x1SM_SSEJSJ_SJ_fSF_SG_NS4_17integral_constantINS4_4UMMA5MajorELSR_0EEESS_NSP_INSQ_7ScaleInELST_0EEESU_EEEEEENS4_6LayoutINS5_IJSC_SC_SC_EEENS5_IJNSA_ILi0EEESZ_SZ_EEEEENS5_IJNS4_10UnderscoreES12_S12_EEEEENS4_18SM100_TMA_2SM_LOADENS4_14ComposedLayoutINS4_7SwizzleILi3ELi4ELi3EEENS4_18smem_ptr_flag_bitsILi8EEENSX_INS5_IJNSA_ILi8EEESH_EEENS5_IJSH_SC_EEEEEEEvNS4_8identityES15_S1F_vS1G_EENS_8epilogue10collective18CollectiveEpilogueINS1I_23Sm100TmaWarpSpecializedILi1ELi1ELi64ELb0ELb0EEEJNS5_IJSH_SG_SH_EEENS5_IJNSX_ISH_SC_EENSX_ISG_SC_EEEEESJ_SK_SJ_SK_NS1I_6fusion15FusionCallbacksIS1M_NS1R_17LinearCombinationISJ_fSJ_fLNS_15FloatRoundStyleE2EEES1N_S1Q_JEEENS4_5SM1004TMEM4LOAD26SM100_TMEM_LOAD_32dp32b64xENS4_13SM90_TMA_LOADENS16_INS17_ILi2ELi4ELi3EEES1A_NSX_INS5_IJS1B_SG_EEENS5_IJSG_SC_EEEEEEENS4_39AutoVectorizingCopyWithAssumedAlignmentILi128EEENS4_14SM90_TMA_STOREES26_S28_S28_EEEvvEEEEvNT_6ParamsE,"aw",@nobits
	.sectionflags	@""
	.align	16
	.zero		1024


//--------------------- .nv.shared.reserved.0     --------------------------
	.section	.nv.shared.reserved.0,"aw",@nobits
	.weak		__nv_reservedSMEM_offset_0_alias
	.size		__nv_reservedSMEM_offset_0_alias, 0, 64
	.other		__nv_reservedSMEM_offset_0_alias,@"STO_CUDA_RESERVED_SHARED STV_DEFAULT"
__nv_reservedSMEM_offset_0_alias:
	.zero		0
.nv.shared.reserved.0:
	.zero		64
	.weak		__nv_reservedSMEM_tcgen05_partition
	.type		__nv_reservedSMEM_tcgen05_partition,@object
	.size		__nv_reservedSMEM_tcgen05_partition,(.L_0 - __nv_reservedSMEM_tcgen05_partition)
__nv_reservedSMEM_tcgen05_partition:
	.zero		32
.L_0:


//--------------------- .nv.global                --------------------------
	.section	.nv.global,"aw",@nobits
.nv.global:
	.type		_ZN39_INTERNAL_3993110f_4_k_cu_197fa3ad_93214cute1_E,@object
	.size		_ZN39_INTERNAL_3993110f_4_k_cu_197fa3ad_93214cute1_E,(_ZN39_INTERNAL_3993110f_4_k_cu_197fa3ad_93214cuda3std3__45__cpo6cbeginE - _ZN39_INTERNAL_3993110f_4_k_cu_197fa3ad_93214cute1_E)
_ZN39_INTERNAL_3993110f_4_k_cu_197fa3ad_93214cute1_E:
	.zero		1
	.type		_ZN39_INTERNAL_3993110f_4_k_cu_197fa3ad_93214cuda3std3__45__cpo6cbeginE,@object
	.size		_ZN39_INTERNAL_3993110f_4_k_cu_197fa3ad_93214cuda3std3__45__cpo6cbeginE,(_ZN39_INTERNAL_3993110f_4_k_cu_197fa3ad_93214cuda3std3__48in_placeE - _ZN39_INTERNAL_3993110f_4_k_cu_197fa3ad_93214cuda3std3__45__cpo6cbeginE)
_ZN39_INTERNAL_3993110f_4_k_cu_197fa3ad_93214cuda3std3__45__cpo6cbeginE:
	.zero		1
	.type		_ZN39_INTERNAL_3993110f_4_k_cu_197fa3ad_93214cuda3std3__48in_placeE,@object
	.size		_ZN39_INTERNAL_3993110f_4_k_cu_197fa3ad_93214cuda3std3__48in_placeE,(_ZN39_INTERNAL_3993110f_4_k_cu_197fa3ad_93214cuda3std6ranges3__45__cpo9iter_moveE - _ZN39_INTERNAL_3993110f_4_k_cu_197fa3ad_93214cuda3std3__48in_placeE)
_ZN39_INTERNAL_3993110f_4_k_cu_197fa3ad_93214cuda3std3__48in_placeE:
	.zero		1
	.type		_ZN39_INTERNAL_3993110f_4_k_cu_197fa3ad_93214cuda3std6ranges3__45__cpo9iter_moveE,@object
	.size		_ZN39_INTERNAL_3993110f_4_k_cu_197fa3ad_93214cuda3std6ranges3__45__cpo9iter_moveE,(_ZN39_INTERNAL_3993110f_4_k_cu_197fa3ad_93214cuda3std3__45__cpo5beginE - _ZN39_INTERNAL_3993110f_4_k_cu_197fa3ad_93214cuda3std6ranges3__45__cpo9iter_moveE)
_ZN39_INTERNAL_3993110f_4_k_cu_197fa3ad_93214cuda3std6ranges3__45__cpo9iter_moveE:
	.zero		1
	.type		_ZN39_INTERNAL_3993110f_4_k_cu_197fa3ad_93214cuda3std3__45__cpo5beginE,@object
	.size		_ZN39_INTERNAL_3993110f_4_k_cu_197fa3ad_93214cuda3std3__45__cpo5beginE,(_ZN39_INTERNAL_3993110f_4_k_cu_197fa3ad_93214cuda3std3__441_GLOBAL__N__3993110f_4_k_cu_197fa3ad_93216ignoreE - _ZN39_INTERNAL_3993110f_4_k_cu_197fa3ad_93214cuda3std3__45__cpo5beginE)
_ZN39_INTERNAL_3993110f_4_k_cu_197fa3ad_93214cuda3std3__45__cpo5beginE:
	.zero		1
	.type		_ZN39_INTERNAL_3993110f_4_k_cu_197fa3ad_93214cuda3std3__441_GLOBAL__N__3993110f_4_k_cu_197fa3ad_93216ignoreE,@object
	.size		_ZN39_INTERNAL_3993110f_4_k_cu_197fa3ad_93214cuda3std3__441_GLOBAL__N__3993110f_4_k_cu_197fa3ad_93216ignoreE,(_ZN39_INTERNAL_3993110f_4_k_cu_197fa3ad_93214cute7productE - _ZN39_INTERNAL_3993110f_4_k_cu_197fa3ad_93214cuda3std3__441_GLOBAL__N__3993110f_4_k_cu_197fa3ad_93216ignoreE)
_ZN39_INTERNAL_3993110f_4_k_cu_197fa3ad_93214cuda3std3__441_GLOBAL__N__3993110f_4_k_cu_197fa3ad_93216ignoreE:
	.zero		1
	.type		_ZN39_INTERNAL_3993110f_4_k_cu_197fa3ad_93214cute7productE,@object
	.size		_ZN39_INTERNAL_3993110f_4_k_cu_197fa3ad_93214cute7productE,(_ZN39_INTERNAL_3993110f_4_k_cu_197fa3ad_93214cuda3std3__45__cpo3endE - _ZN39_INTERNAL_3993110f_4_k_cu_197fa3ad_93214cute7productE)
_ZN39_INTERNAL_3993110f_4_k_cu_197fa3ad_93214cute7productE:
	.zero		1
	.type		_ZN39_INTERNAL_3993110f_4_k_cu_197fa3ad_93214cuda3std3__45__cpo3endE,@object
	.size		_ZN39_INTERNAL_3993110f_4_k_cu_197fa3ad_93214cuda3std3__45__cpo3endE,(_ZN39_INTERNAL_3993110f_4_k_cu_197fa3ad_93214cuda3std3__419piecewise_constructE - _ZN39_INTERNAL_3993110f_4_k_cu_197fa3ad_93214cuda3std3__45__cpo3endE)
_ZN39_INTERNAL_3993110f_4_k_cu_197fa3ad_93214cuda3std3__45__cpo3endE:
	.zero		1
	.type		_ZN39_INTERNAL_3993110f_4_k_cu_197fa3ad_93214cuda3std3__419piecewise_constructE,@object
	.size		_ZN39_INTERNAL_3993110f_4_k_cu_197fa3ad_93214cuda3std3__419piecewise_constructE,(_ZN39_INTERNAL_3993110f_4_k_cu_197fa3ad_93214cuda3std3__45__cpo4cendE - _ZN39_INTERNAL_3993110f_4_k_cu_197fa3ad_93214cuda3std3__419piecewise_constructE)
_ZN39_INTERNAL_3993110f_4_k_cu_197fa3ad_93214cuda3std3__419piecewise_constructE:
	.zero		1
	.type		_ZN39_INTERNAL_3993110f_4_k_cu_197fa3ad_93214cuda3std3__45__cpo4cendE,@object
	.size		_ZN39_INTERNAL_3993110f_4_k_cu_197fa3ad_93214cuda3std3__45__cpo4cendE,(_ZN39_INTERNAL_3993110f_4_k_cu_197fa3ad_93214cuda3std6ranges3__45__cpo4swapE - _ZN39_INTERNAL_3993110f_4_k_cu_197fa3ad_93214cuda3std3__45__cpo4cendE)
_ZN39_INTERNAL_3993110f_4_k_cu_197fa3ad_93214cuda3std3__45__cpo4cendE:
	.zero		1
	.type		_ZN39_INTERNAL_3993110f_4_k_cu_197fa3ad_93214cuda3std6ranges3__45__cpo4swapE,@object
	.size		_ZN39_INTERNAL_3993110f_4_k_cu_197fa3ad_93214cuda3std6ranges3__45__cpo4swapE,(.L_10 - _ZN39_INTERNAL_3993110f_4_k_cu_197fa3ad_93214cuda3std6ranges3__45__cpo4swapE)
_ZN39_INTERNAL_3993110f_4_k_cu_197fa3ad_93214cuda3std6ranges3__45__cpo4swapE:
	.zero		1
.L_10:


//--------------------- .nv.constant0._ZN7cutlass13device_kernelINS_4gemm6kernel13GemmUniversalIN4cute5tupleIJiiiiEEENS1_10collective13CollectiveMmaINS1_35MainloopSm100TmaUmmaWarpSpecializedILi5ELi2ELi4ENS5_IJNS4_1CILi2EEENSA_ILi1EEESC_EEEEENS5_IJNSA_ILi256EEENSA_ILi64EEENSA_ILi128EEEEEENS_12float_e4m3_tENS5_IJlSC_lEEESJ_SK_NS4_8TiledMMAINS4_8MMA_AtomIJNS4_10MMA_TraitsINS4_25SM100_MMA_F8F6F4_2x1SM_SSEJSJ_SJ_fSF_SG_NS4_17integral_constantINS4_4UMMA5MajorELSR_0EEESS_NSP_INSQ_7ScaleInELST_0EEESU_EEEEEENS4_6LayoutINS5_IJSC_SC_SC_EEENS5_IJNSA_ILi0EEESZ_SZ_EEEEENS5_IJNS4_10UnderscoreES12_S12_EEEEENS4_18SM100_TMA_2SM_LOADENS4_14ComposedLayoutINS4_7SwizzleILi3ELi4ELi3EEENS4_18smem_ptr_flag_bitsILi8EEENSX_INS5_IJNSA_ILi8EEESH_EEENS5_IJSH_SC_EEEEEEEvNS4_8identityES15_S1F_vS1G_EENS_8epilogue10collective18CollectiveEpilogueINS1I_23Sm100TmaWarpSpecializedILi1ELi1ELi64ELb0ELb0EEEJNS5_IJSH_SG_SH_EEENS5_IJNSX_ISH_SC_EENSX_ISG_SC_EEEEESJ_SK_SJ_SK_NS1I_6fusion15FusionCallbacksIS1M_NS1R_17LinearCombinationISJ_fSJ_fLNS_15FloatRoundStyleE2EEES1N_S1Q_JEEENS4_5SM1004TMEM4LOAD26SM100_TMEM_LOAD_32dp32b64xENS4_13SM90_TMA_LOADENS16_INS17_ILi2ELi4ELi3EEES1A_NSX_INS5_IJS1B_SG_EEENS5_IJSG_SC_EEEEEEENS4_39AutoVectorizingCopyWithAssumedAlignmentILi128EEENS4_14SM90_TMA_STOREES26_S28_S28_EEEvvEEEEvNT_6ParamsE --------------------------
	.section	.nv.constant0._ZN7cutlass13device_kernelINS_4gemm6kernel13GemmUniversalIN4cute5tupleIJiiiiEEENS1_10collective13CollectiveMmaINS1_35MainloopSm100TmaUmmaWarpSpecializedILi5ELi2ELi4ENS5_IJNS4_1CILi2EEENSA_ILi1EEESC_EEEEENS5_IJNSA_ILi256EEENSA_ILi64EEENSA_ILi128EEEEEENS_12float_e4m3_tENS5_IJlSC_lEEESJ_SK_NS4_8TiledMMAINS4_8MMA_AtomIJNS4_10MMA_TraitsINS4_25SM100_MMA_F8F6F4_2x1SM_SSEJSJ_SJ_fSF_SG_NS4_17integral_constantINS4_4UMMA5MajorELSR_0EEESS_NSP_INSQ_7ScaleInELST_0EEESU_EEEEEENS4_6LayoutINS5_IJSC_SC_SC_EEENS5_IJNSA_ILi0EEESZ_SZ_EEEEENS5_IJNS4_10UnderscoreES12_S12_EEEEENS4_18SM100_TMA_2SM_LOADENS4_14ComposedLayoutINS4_7SwizzleILi3ELi4ELi3EEENS4_18smem_ptr_flag_bitsILi8EEENSX_INS5_IJNSA_ILi8EEESH_EEENS5_IJSH_SC_EEEEEEEvNS4_8identityES15_S1F_vS1G_EENS_8epilogue10collective18CollectiveEpilogueINS1I_23Sm100TmaWarpSpecializedILi1ELi1ELi64ELb0ELb0EEEJNS5_IJSH_SG_SH_EEENS5_IJNSX_ISH_SC_EENSX_ISG_SC_EEEEESJ_SK_SJ_SK_NS1I_6fusion15FusionCallbacksIS1M_NS1R_17LinearCombinationISJ_fSJ_fLNS_15FloatRoundStyleE2EEES1N_S1Q_JEEENS4_5SM1004TMEM4LOAD26SM100_TMEM_LOAD_32dp32b64xENS4_13SM90_TMA_LOADENS16_INS17_ILi2ELi4ELi3EEES1A_NSX_INS5_IJS1B_SG_EEENS5_IJSG_SC_EEEEEEENS4_39AutoVectorizingCopyWithAssumedAlignmentILi128EEENS4_14SM90_TMA_STOREES26_S28_S28_EEEvvEEEEvNT_6ParamsE,"a",@progbits
	.sectionflags	@""
	.align	4
.nv.constant0._ZN7cutlass13device_kernelINS_4gemm6kernel13GemmUniversalIN4cute5tupleIJiiiiEEENS1_10collective13CollectiveMmaINS1_35MainloopSm100TmaUmmaWarpSpecializedILi5ELi2ELi4ENS5_IJNS4_1CILi2EEENSA_ILi1EEESC_EEEEENS5_IJNSA_ILi256EEENSA_ILi64EEENSA_ILi128EEEEEENS_12float_e4m3_tENS5_IJlSC_lEEESJ_SK_NS4_8TiledMMAINS4_8MMA_AtomIJNS4_10MMA_TraitsINS4_25SM100_MMA_F8F6F4_2x1SM_SSEJSJ_SJ_fSF_SG_NS4_17integral_constantINS4_4UMMA5MajorELSR_0EEESS_NSP_INSQ_7ScaleInELST_0EEESU_EEEEEENS4_6LayoutINS5_IJSC_SC_SC_EEENS5_IJNSA_ILi0EEESZ_SZ_EEEEENS5_IJNS4_10UnderscoreES12_S12_EEEEENS4_18SM100_TMA_2SM_LOADENS4_14ComposedLayoutINS4_7SwizzleILi3ELi4ELi3EEENS4_18smem_ptr_flag_bitsILi8EEENSX_INS5_IJNSA_ILi8EEESH_EEENS5_IJSH_SC_EEEEEEEvNS4_8identityES15_S1F_vS1G_EENS_8epilogue10collective18CollectiveEpilogueINS1I_23Sm100TmaWarpSpecializedILi1ELi1ELi64ELb0ELb0EEEJNS5_IJSH_SG_SH_EEENS5_IJNSX_ISH_SC_EENSX_ISG_SC_EEEEESJ_SK_SJ_SK_NS1I_6fusion15FusionCallbacksIS1M_NS1R_17LinearCombinationISJ_fSJ_fLNS_15FloatRoundStyleE2EEES1N_S1Q_JEEENS4_5SM1004TMEM4LOAD26SM100_TMEM_LOAD_32dp32b64xENS4_13SM90_TMA_LOADENS16_INS17_ILi2ELi4ELi3EEES1A_NSX_INS5_IJS1B_SG_EEENS5_IJSG_SC_EEEEEEENS4_39AutoVectorizingCopyWithAssumedAlignmentILi128EEENS4_14SM90_TMA_STOREES26_S28_S28_EEEvvEEEEvNT_6ParamsE:
	.zero		2944


//--------------------- SYMBOLS --------------------------

	.type		.nv.reservedSmem.offset0,@object
	.size		.nv.reservedSmem.offset0,0x4
	.type		.nv.reservedSmem.cap,@object
	.size		.nv.reservedSmem.cap,0x4
	.type		__assertfail,@function
